//
// Generated by NVIDIA NVVM Compiler
//
// Compiler Build ID: CL-36424714
// Cuda compilation tools, release 13.0, V13.0.88
// Based on NVVM 20.0.0
//

.version 9.0
.target sm_100
.address_size 64

	// .globl	_Z17stack_init_kernelP5StackPii
.extern .shared .align 16 .b8 s_buf[];

.visible .entry _Z17stack_init_kernelP5StackPii(
	.param .u64 .ptr .align 1 _Z17stack_init_kernelP5StackPii_param_0,
	.param .u64 .ptr .align 1 _Z17stack_init_kernelP5StackPii_param_1,
	.param .u32 _Z17stack_init_kernelP5StackPii_param_2
)
{
	.reg .pred 	%p<2>;
	.reg .b32 	%r<6>;
	.reg .b64 	%rd<4>;

	ld.param.u64 	%rd1, [_Z17stack_init_kernelP5StackPii_param_0];
	ld.param.u64 	%rd2, [_Z17stack_init_kernelP5StackPii_param_1];
	ld.param.u32 	%r1, [_Z17stack_init_kernelP5StackPii_param_2];
	mov.u32 	%r2, %ctaid.x;
	mov.u32 	%r3, %tid.x;
	or.b32  	%r4, %r2, %r3;
	setp.ne.s32 	%p1, %r4, 0;
	@%p1 bra 	$L__BB0_2;
	cvta.to.global.u64 	%rd3, %rd1;
	st.global.u64 	[%rd3], %rd2;
	mov.b32 	%r5, -1;
	st.global.v2.u32 	[%rd3+8], {%r5, %r1};
$L__BB0_2:
	ret;

}
	// .globl	_Z17stack_push_kernelP5StackiPi
.visible .entry _Z17stack_push_kernelP5StackiPi(
	.param .u64 .ptr .align 1 _Z17stack_push_kernelP5StackiPi_param_0,
	.param .u32 _Z17stack_push_kernelP5StackiPi_param_1,
	.param .u64 .ptr .align 1 _Z17stack_push_kernelP5StackiPi_param_2
)
{
	.reg .pred 	%p<4>;
	.reg .b32 	%r<11>;
	.reg .b64 	%rd<10>;

	ld.param.u64 	%rd3, [_Z17stack_push_kernelP5StackiPi_param_0];
	ld.param.u32 	%r5, [_Z17stack_push_kernelP5StackiPi_param_1];
	ld.param.u64 	%rd2, [_Z17stack_push_kernelP5StackiPi_param_2];
	cvta.to.global.u64 	%rd1, %rd3;
	mov.u32 	%r6, %ctaid.x;
	mov.u32 	%r7, %ntid.x;
	mov.u32 	%r8, %tid.x;
	mad.lo.s32 	%r1, %r6, %r7, %r8;
	setp.ge.s32 	%p1, %r1, %r5;
	@%p1 bra 	$L__BB1_5;
	atom.global.add.u32 	%r2, [%rd1+8], 1;
	add.s32 	%r3, %r2, 1;
	ld.global.u32 	%r4, [%rd1+12];
	setp.ge.s32 	%p2, %r3, %r4;
	@%p2 bra 	$L__BB1_3;
	ld.global.u64 	%rd4, [%rd1];
	mul.wide.s32 	%rd5, %r2, 4;
	add.s64 	%rd6, %rd4, %rd5;
	st.u32 	[%rd6+4], %r1;
	bra.uni 	$L__BB1_4;
$L__BB1_3:
	atom.global.add.u32 	%r9, [%rd1+8], -1;
$L__BB1_4:
	setp.lt.s32 	%p3, %r3, %r4;
	selp.u32 	%r10, 1, 0, %p3;
	cvta.to.global.u64 	%rd7, %rd2;
	mul.wide.s32 	%rd8, %r1, 4;
	add.s64 	%rd9, %rd7, %rd8;
	st.global.u32 	[%rd9], %r10;
$L__BB1_5:
	ret;

}
	// .globl	_Z16stack_pop_kernelP5StackiPiS1_
.visible .entry _Z16stack_pop_kernelP5StackiPiS1_(
	.param .u64 .ptr .align 1 _Z16stack_pop_kernelP5StackiPiS1__param_0,
	.param .u32 _Z16stack_pop_kernelP5StackiPiS1__param_1,
	.param .u64 .ptr .align 1 _Z16stack_pop_kernelP5StackiPiS1__param_2,
	.param .u64 .ptr .align 1 _Z16stack_pop_kernelP5StackiPiS1__param_3
)
{
	.reg .pred 	%p<3>;
	.reg .b32 	%r<14>;
	.reg .b64 	%rd<13>;

	ld.param.u64 	%rd4, [_Z16stack_pop_kernelP5StackiPiS1__param_0];
	ld.param.u32 	%r5, [_Z16stack_pop_kernelP5StackiPiS1__param_1];
	ld.param.u64 	%rd2, [_Z16stack_pop_kernelP5StackiPiS1__param_2];
	ld.param.u64 	%rd3, [_Z16stack_pop_kernelP5StackiPiS1__param_3];
	cvta.to.global.u64 	%rd1, %rd4;
	mov.u32 	%r6, %ctaid.x;
	mov.u32 	%r7, %ntid.x;
	mov.u32 	%r8, %tid.x;
	mad.lo.s32 	%r1, %r6, %r7, %r8;
	setp.ge.s32 	%p1, %r1, %r5;
	@%p1 bra 	$L__BB2_5;
	atom.global.add.u32 	%r2, [%rd1+8], -1;
	setp.lt.s32 	%p2, %r2, 0;
	@%p2 bra 	$L__BB2_3;
	ld.global.u64 	%rd5, [%rd1];
	mul.wide.u32 	%rd6, %r2, 4;
	add.s64 	%rd7, %rd5, %rd6;
	ld.u32 	%r13, [%rd7];
	bra.uni 	$L__BB2_4;
$L__BB2_3:
	atom.global.add.u32 	%r10, [%rd1+8], 1;
	mov.b32 	%r13, -1;
$L__BB2_4:
	not.b32 	%r11, %r2;
	shr.u32 	%r12, %r11, 31;
	cvta.to.global.u64 	%rd8, %rd3;
	mul.wide.s32 	%rd9, %r1, 4;
	add.s64 	%rd10, %rd8, %rd9;
	st.global.u32 	[%rd10], %r12;
	cvta.to.global.u64 	%rd11, %rd2;
	add.s64 	%rd12, %rd11, %rd9;
	st.global.u32 	[%rd12], %r13;
$L__BB2_5:
	ret;

}
	// .globl	_Z17queue_init_kernelP5QueuePii
.visible .entry _Z17queue_init_kernelP5QueuePii(
	.param .u64 .ptr .align 1 _Z17queue_init_kernelP5QueuePii_param_0,
	.param .u64 .ptr .align 1 _Z17queue_init_kernelP5QueuePii_param_1,
	.param .u32 _Z17queue_init_kernelP5QueuePii_param_2
)
{
	.reg .pred 	%p<2>;
	.reg .b32 	%r<6>;
	.reg .b64 	%rd<4>;

	ld.param.u64 	%rd1, [_Z17queue_init_kernelP5QueuePii_param_0];
	ld.param.u64 	%rd2, [_Z17queue_init_kernelP5QueuePii_param_1];
	ld.param.u32 	%r1, [_Z17queue_init_kernelP5QueuePii_param_2];
	mov.u32 	%r2, %ctaid.x;
	mov.u32 	%r3, %tid.x;
	or.b32  	%r4, %r2, %r3;
	setp.ne.s32 	%p1, %r4, 0;
	@%p1 bra 	$L__BB3_2;
	cvta.to.global.u64 	%rd3, %rd1;
	st.global.u64 	[%rd3], %rd2;
	mov.b32 	%r5, 0;
	st.global.v2.u32 	[%rd3+8], {%r5, %r5};
	st.global.u32 	[%rd3+16], %r1;
$L__BB3_2:
	ret;

}
	// .globl	_Z20queue_enqueue_kernelP5QueueiPi
.visible .entry _Z20queue_enqueue_kernelP5QueueiPi(
	.param .u64 .ptr .align 1 _Z20queue_enqueue_kernelP5QueueiPi_param_0,
	.param .u32 _Z20queue_enqueue_kernelP5QueueiPi_param_1,
	.param .u64 .ptr .align 1 _Z20queue_enqueue_kernelP5QueueiPi_param_2
)
{
	.reg .pred 	%p<4>;
	.reg .b32 	%r<10>;
	.reg .b64 	%rd<10>;

	ld.param.u64 	%rd3, [_Z20queue_enqueue_kernelP5QueueiPi_param_0];
	ld.param.u32 	%r4, [_Z20queue_enqueue_kernelP5QueueiPi_param_1];
	ld.param.u64 	%rd2, [_Z20queue_enqueue_kernelP5QueueiPi_param_2];
	cvta.to.global.u64 	%rd1, %rd3;
	mov.u32 	%r5, %ctaid.x;
	mov.u32 	%r6, %ntid.x;
	mov.u32 	%r7, %tid.x;
	mad.lo.s32 	%r1, %r5, %r6, %r7;
	setp.ge.s32 	%p1, %r1, %r4;
	@%p1 bra 	$L__BB4_5;
	atom.global.add.u32 	%r2, [%rd1+12], 1;
	ld.global.u32 	%r3, [%rd1+16];
	setp.ge.s32 	%p2, %r2, %r3;
	@%p2 bra 	$L__BB4_3;
	ld.global.u64 	%rd4, [%rd1];
	mul.wide.s32 	%rd5, %r2, 4;
	add.s64 	%rd6, %rd4, %rd5;
	st.u32 	[%rd6], %r1;
	bra.uni 	$L__BB4_4;
$L__BB4_3:
	atom.global.add.u32 	%r8, [%rd1+12], -1;
$L__BB4_4:
	setp.lt.s32 	%p3, %r2, %r3;
	selp.u32 	%r9, 1, 0, %p3;
	cvta.to.global.u64 	%rd7, %rd2;
	mul.wide.s32 	%rd8, %r1, 4;
	add.s64 	%rd9, %rd7, %rd8;
	st.global.u32 	[%rd9], %r9;
$L__BB4_5:
	ret;

}
	// .globl	_Z20queue_dequeue_kernelP5QueueiPiS1_
.visible .entry _Z20queue_dequeue_kernelP5QueueiPiS1_(
	.param .u64 .ptr .align 1 _Z20queue_dequeue_kernelP5QueueiPiS1__param_0,
	.param .u32 _Z20queue_dequeue_kernelP5QueueiPiS1__param_1,
	.param .u64 .ptr .align 1 _Z20queue_dequeue_kernelP5QueueiPiS1__param_2,
	.param .u64 .ptr .align 1 _Z20queue_dequeue_kernelP5QueueiPiS1__param_3
)
{
	.reg .pred 	%p<4>;
	.reg .b32 	%r<19>;
	.reg .b64 	%rd<13>;

	ld.param.u64 	%rd4, [_Z20queue_dequeue_kernelP5QueueiPiS1__param_0];
	ld.param.u32 	%r6, [_Z20queue_dequeue_kernelP5QueueiPiS1__param_1];
	ld.param.u64 	%rd2, [_Z20queue_dequeue_kernelP5QueueiPiS1__param_2];
	ld.param.u64 	%rd3, [_Z20queue_dequeue_kernelP5QueueiPiS1__param_3];
	cvta.to.global.u64 	%rd1, %rd4;
	mov.u32 	%r7, %ctaid.x;
	mov.u32 	%r8, %ntid.x;
	mov.u32 	%r9, %tid.x;
	mad.lo.s32 	%r1, %r7, %r8, %r9;
	setp.ge.s32 	%p1, %r1, %r6;
	@%p1 bra 	$L__BB5_5;
	atom.global.add.u32 	%r2, [%rd1+8], 1;
	ld.global.u32 	%r12, [%rd1+12];
	setp.ge.s32 	%p2, %r2, %r12;
	mov.b32 	%r18, -1;
	mov.b32 	%r17, 0;
	@%p2 bra 	$L__BB5_4;
	ld.global.u32 	%r15, [%rd1+16];
	setp.ge.s32 	%p3, %r2, %r15;
	@%p3 bra 	$L__BB5_4;
	ld.global.u64 	%rd5, [%rd1];
	mul.wide.s32 	%rd6, %r2, 4;
	add.s64 	%rd7, %rd5, %rd6;
	ld.u32 	%r18, [%rd7];
	mov.b32 	%r17, 1;
$L__BB5_4:
	cvta.to.global.u64 	%rd8, %rd3;
	mul.wide.s32 	%rd9, %r1, 4;
	add.s64 	%rd10, %rd8, %rd9;
	st.global.u32 	[%rd10], %r17;
	cvta.to.global.u64 	%rd11, %rd2;
	add.s64 	%rd12, %rd11, %rd9;
	st.global.u32 	[%rd12], %r18;
$L__BB5_5:
	ret;

}
	// .globl	_Z16mpmc_init_kernelP9MpmcQueuePii
.visible .entry _Z16mpmc_init_kernelP9MpmcQueuePii(
	.param .u64 .ptr .align 1 _Z16mpmc_init_kernelP9MpmcQueuePii_param_0,
	.param .u64 .ptr .align 1 _Z16mpmc_init_kernelP9MpmcQueuePii_param_1,
	.param .u32 _Z16mpmc_init_kernelP9MpmcQueuePii_param_2
)
{
	.reg .pred 	%p<2>;
	.reg .b32 	%r<6>;
	.reg .b64 	%rd<4>;

	ld.param.u64 	%rd1, [_Z16mpmc_init_kernelP9MpmcQueuePii_param_0];
	ld.param.u64 	%rd2, [_Z16mpmc_init_kernelP9MpmcQueuePii_param_1];
	ld.param.u32 	%r1, [_Z16mpmc_init_kernelP9MpmcQueuePii_param_2];
	mov.u32 	%r2, %ctaid.x;
	mov.u32 	%r3, %tid.x;
	or.b32  	%r4, %r2, %r3;
	setp.ne.s32 	%p1, %r4, 0;
	@%p1 bra 	$L__BB6_2;
	cvta.to.global.u64 	%rd3, %rd1;
	st.global.u64 	[%rd3], %rd2;
	mov.b32 	%r5, 0;
	st.global.v2.u32 	[%rd3+8], {%r5, %r5};
	st.global.u32 	[%rd3+16], %r1;
$L__BB6_2:
	ret;

}
	// .globl	_Z19mpmc_enqueue_kernelP9MpmcQueueiPi
.visible .entry _Z19mpmc_enqueue_kernelP9MpmcQueueiPi(
	.param .u64 .ptr .align 1 _Z19mpmc_enqueue_kernelP9MpmcQueueiPi_param_0,
	.param .u32 _Z19mpmc_enqueue_kernelP9MpmcQueueiPi_param_1,
	.param .u64 .ptr .align 1 _Z19mpmc_enqueue_kernelP9MpmcQueueiPi_param_2
)
{
	.reg .pred 	%p<4>;
	.reg .b32 	%r<10>;
	.reg .b64 	%rd<10>;

	ld.param.u64 	%rd3, [_Z19mpmc_enqueue_kernelP9MpmcQueueiPi_param_0];
	ld.param.u32 	%r4, [_Z19mpmc_enqueue_kernelP9MpmcQueueiPi_param_1];
	ld.param.u64 	%rd2, [_Z19mpmc_enqueue_kernelP9MpmcQueueiPi_param_2];
	cvta.to.global.u64 	%rd1, %rd3;
	mov.u32 	%r5, %ctaid.x;
	mov.u32 	%r6, %ntid.x;
	mov.u32 	%r7, %tid.x;
	mad.lo.s32 	%r1, %r5, %r6, %r7;
	setp.ge.s32 	%p1, %r1, %r4;
	@%p1 bra 	$L__BB7_5;
	atom.global.add.u32 	%r2, [%rd1+12], 1;
	ld.global.u32 	%r3, [%rd1+16];
	setp.ge.s32 	%p2, %r2, %r3;
	@%p2 bra 	$L__BB7_3;
	ld.global.u64 	%rd4, [%rd1];
	mul.wide.s32 	%rd5, %r2, 4;
	add.s64 	%rd6, %rd4, %rd5;
	st.u32 	[%rd6], %r1;
	bra.uni 	$L__BB7_4;
$L__BB7_3:
	atom.global.add.u32 	%r8, [%rd1+12], -1;
$L__BB7_4:
	setp.lt.s32 	%p3, %r2, %r3;
	selp.u32 	%r9, 1, 0, %p3;
	cvta.to.global.u64 	%rd7, %rd2;
	mul.wide.s32 	%rd8, %r1, 4;
	add.s64 	%rd9, %rd7, %rd8;
	st.global.u32 	[%rd9], %r9;
$L__BB7_5:
	ret;

}
	// .globl	_Z19mpmc_dequeue_kernelP9MpmcQueueiPiS1_
.visible .entry _Z19mpmc_dequeue_kernelP9MpmcQueueiPiS1_(
	.param .u64 .ptr .align 1 _Z19mpmc_dequeue_kernelP9MpmcQueueiPiS1__param_0,
	.param .u32 _Z19mpmc_dequeue_kernelP9MpmcQueueiPiS1__param_1,
	.param .u64 .ptr .align 1 _Z19mpmc_dequeue_kernelP9MpmcQueueiPiS1__param_2,
	.param .u64 .ptr .align 1 _Z19mpmc_dequeue_kernelP9MpmcQueueiPiS1__param_3
)
{
	.reg .pred 	%p<4>;
	.reg .b32 	%r<19>;
	.reg .b64 	%rd<13>;

	ld.param.u64 	%rd4, [_Z19mpmc_dequeue_kernelP9MpmcQueueiPiS1__param_0];
	ld.param.u32 	%r6, [_Z19mpmc_dequeue_kernelP9MpmcQueueiPiS1__param_1];
	ld.param.u64 	%rd2, [_Z19mpmc_dequeue_kernelP9MpmcQueueiPiS1__param_2];
	ld.param.u64 	%rd3, [_Z19mpmc_dequeue_kernelP9MpmcQueueiPiS1__param_3];
	cvta.to.global.u64 	%rd1, %rd4;
	mov.u32 	%r7, %ctaid.x;
	mov.u32 	%r8, %ntid.x;
	mov.u32 	%r9, %tid.x;
	mad.lo.s32 	%r1, %r7, %r8, %r9;
	setp.ge.s32 	%p1, %r1, %r6;
	@%p1 bra 	$L__BB8_5;
	atom.global.add.u32 	%r2, [%rd1+8], 1;
	ld.global.u32 	%r12, [%rd1+12];
	setp.ge.s32 	%p2, %r2, %r12;
	mov.b32 	%r18, -1;
	mov.b32 	%r17, 0;
	@%p2 bra 	$L__BB8_4;
	ld.global.u32 	%r15, [%rd1+16];
	setp.ge.s32 	%p3, %r2, %r15;
	@%p3 bra 	$L__BB8_4;
	ld.global.u64 	%rd5, [%rd1];
	mul.wide.s32 	%rd6, %r2, 4;
	add.s64 	%rd7, %rd5, %rd6;
	ld.u32 	%r18, [%rd7];
	mov.b32 	%r17, 1;
$L__BB8_4:
	cvta.to.global.u64 	%rd8, %rd3;
	mul.wide.s32 	%rd9, %r1, 4;
	add.s64 	%rd10, %rd8, %rd9;
	st.global.u32 	[%rd10], %r17;
	cvta.to.global.u64 	%rd11, %rd2;
	add.s64 	%rd12, %rd11, %rd9;
	st.global.u32 	[%rd12], %r18;
$L__BB8_5:
	ret;

}
	// .globl	_Z19sharedq_init_kernelP11SharedQueuePii
.visible .entry _Z19sharedq_init_kernelP11SharedQueuePii(
	.param .u64 .ptr .align 1 _Z19sharedq_init_kernelP11SharedQueuePii_param_0,
	.param .u64 .ptr .align 1 _Z19sharedq_init_kernelP11SharedQueuePii_param_1,
	.param .u32 _Z19sharedq_init_kernelP11SharedQueuePii_param_2
)
{
	.reg .pred 	%p<2>;
	.reg .b32 	%r<6>;
	.reg .b64 	%rd<4>;

	ld.param.u64 	%rd1, [_Z19sharedq_init_kernelP11SharedQueuePii_param_0];
	ld.param.u64 	%rd2, [_Z19sharedq_init_kernelP11SharedQueuePii_param_1];
	ld.param.u32 	%r1, [_Z19sharedq_init_kernelP11SharedQueuePii_param_2];
	mov.u32 	%r2, %ctaid.x;
	mov.u32 	%r3, %tid.x;
	or.b32  	%r4, %r2, %r3;
	setp.ne.s32 	%p1, %r4, 0;
	@%p1 bra 	$L__BB9_2;
	cvta.to.global.u64 	%rd3, %rd1;
	st.global.u64 	[%rd3], %rd2;
	mov.b32 	%r5, 0;
	st.global.v2.u32 	[%rd3+8], {%r5, %r5};
	st.global.u32 	[%rd3+16], %r1;
$L__BB9_2:
	ret;

}
	// .globl	_Z22sharedq_enqueue_kernelP11SharedQueueiPi
.visible .entry _Z22sharedq_enqueue_kernelP11SharedQueueiPi(
	.param .u64 .ptr .align 1 _Z22sharedq_enqueue_kernelP11SharedQueueiPi_param_0,
	.param .u32 _Z22sharedq_enqueue_kernelP11SharedQueueiPi_param_1,
	.param .u64 .ptr .align 1 _Z22sharedq_enqueue_kernelP11SharedQueueiPi_param_2
)
{
	.reg .pred 	%p<4>;
	.reg .b32 	%r<10>;
	.reg .b64 	%rd<10>;

	ld.param.u64 	%rd3, [_Z22sharedq_enqueue_kernelP11SharedQueueiPi_param_0];
	ld.param.u32 	%r4, [_Z22sharedq_enqueue_kernelP11SharedQueueiPi_param_1];
	ld.param.u64 	%rd2, [_Z22sharedq_enqueue_kernelP11SharedQueueiPi_param_2];
	cvta.to.global.u64 	%rd1, %rd3;
	mov.u32 	%r5, %ctaid.x;
	mov.u32 	%r6, %ntid.x;
	mov.u32 	%r7, %tid.x;
	mad.lo.s32 	%r1, %r5, %r6, %r7;
	setp.ge.s32 	%p1, %r1, %r4;
	@%p1 bra 	$L__BB10_5;
	atom.global.add.u32 	%r2, [%rd1+12], 1;
	ld.global.u32 	%r3, [%rd1+16];
	setp.ge.s32 	%p2, %r2, %r3;
	@%p2 bra 	$L__BB10_3;
	ld.global.u64 	%rd4, [%rd1];
	mul.wide.s32 	%rd5, %r2, 4;
	add.s64 	%rd6, %rd4, %rd5;
	st.u32 	[%rd6], %r1;
	bra.uni 	$L__BB10_4;
$L__BB10_3:
	atom.global.add.u32 	%r8, [%rd1+12], -1;
$L__BB10_4:
	setp.lt.s32 	%p3, %r2, %r3;
	selp.u32 	%r9, 1, 0, %p3;
	cvta.to.global.u64 	%rd7, %rd2;
	mul.wide.s32 	%rd8, %r1, 4;
	add.s64 	%rd9, %rd7, %rd8;
	st.global.u32 	[%rd9], %r9;
$L__BB10_5:
	ret;

}
	// .globl	_Z22sharedq_dequeue_kernelP11SharedQueueiPiS1_
.visible .entry _Z22sharedq_dequeue_kernelP11SharedQueueiPiS1_(
	.param .u64 .ptr .align 1 _Z22sharedq_dequeue_kernelP11SharedQueueiPiS1__param_0,
	.param .u32 _Z22sharedq_dequeue_kernelP11SharedQueueiPiS1__param_1,
	.param .u64 .ptr .align 1 _Z22sharedq_dequeue_kernelP11SharedQueueiPiS1__param_2,
	.param .u64 .ptr .align 1 _Z22sharedq_dequeue_kernelP11SharedQueueiPiS1__param_3
)
{
	.reg .pred 	%p<4>;
	.reg .b32 	%r<17>;
	.reg .b64 	%rd<16>;

	ld.param.u64 	%rd4, [_Z22sharedq_dequeue_kernelP11SharedQueueiPiS1__param_0];
	ld.param.u32 	%r4, [_Z22sharedq_dequeue_kernelP11SharedQueueiPiS1__param_1];
	ld.param.u64 	%rd5, [_Z22sharedq_dequeue_kernelP11SharedQueueiPiS1__param_2];
	ld.param.u64 	%rd6, [_Z22sharedq_dequeue_kernelP11SharedQueueiPiS1__param_3];
	cvta.to.global.u64 	%rd1, %rd5;
	cvta.to.global.u64 	%rd2, %rd6;
	cvta.to.global.u64 	%rd3, %rd4;
	mov.u32 	%r5, %ctaid.x;
	mov.u32 	%r6, %ntid.x;
	mov.u32 	%r1, %tid.x;
	mad.lo.s32 	%r2, %r5, %r6, %r1;
	setp.ge.s32 	%p1, %r2, %r4;
	@%p1 bra 	$L__BB11_5;
	atom.global.add.u32 	%r3, [%rd3+8], 1;
	ld.global.u32 	%r7, [%rd3+12];
	setp.ge.s32 	%p2, %r3, %r7;
	@%p2 bra 	$L__BB11_4;
	ld.global.u32 	%r8, [%rd3+16];
	setp.ge.s32 	%p3, %r3, %r8;
	@%p3 bra 	$L__BB11_4;
	ld.global.u64 	%rd10, [%rd3];
	mul.wide.s32 	%rd11, %r3, 4;
	add.s64 	%rd12, %rd10, %rd11;
	ld.u32 	%r11, [%rd12];
	shl.b32 	%r12, %r1, 2;
	mov.u32 	%r13, s_buf;
	add.s32 	%r14, %r13, %r12;
	st.shared.u32 	[%r14], %r11;
	bar.sync 	0;
	ld.shared.u32 	%r15, [%r14];
	mul.wide.s32 	%rd13, %r2, 4;
	add.s64 	%rd14, %rd1, %rd13;
	st.global.u32 	[%rd14], %r15;
	add.s64 	%rd15, %rd2, %rd13;
	mov.b32 	%r16, 1;
	st.global.u32 	[%rd15], %r16;
	bra.uni 	$L__BB11_5;
$L__BB11_4:
	mul.wide.s32 	%rd7, %r2, 4;
	add.s64 	%rd8, %rd2, %rd7;
	mov.b32 	%r9, 0;
	st.global.u32 	[%rd8], %r9;
	add.s64 	%rd9, %rd1, %rd7;
	mov.b32 	%r10, -1;
	st.global.u32 	[%rd9], %r10;
$L__BB11_5:
	ret;

}


// ===== COMPILED SASS (sm_100) =====

	.target	sm_100

	.elftype	@"ET_EXEC"


//--------------------- .note.nv.tkinfo           --------------------------
	.section	.note.nv.tkinfo,"",@"SHT_NOTE"
	.sectionflags	@"SHF_NOTE_NV_TKINFO"
	.tkinfo
        /*0018*/ 	.word	0x00000002
        /*0030*/ 	.string	""
        /*0030*/ 	.string	"ptxas"
        /*0030*/ 	.string	"Cuda compilation tools, release 13.0, V13.0.88"
        /*0030*/ 	.string	"Build cuda_13.0.r13.0/compiler.36424714_0"
        /*0030*/ 	.string	"-arch sm_100 -m 64 "



//--------------------- .note.nv.cuinfo           --------------------------
	.section	.note.nv.cuinfo,"",@"SHT_NOTE"
	.sectionflags	@"SHF_NOTE_NV_CUINFO"
        /*0018*/ 	.short	0x0002
        /*001a*/ 	.short	0x0064
        /*001c*/ 	.short	0x0082
	.zero		2


//--------------------- .nv.info                  --------------------------
	.section	.nv.info,"",@"SHT_CUDA_INFO"
	.align	4


	//----- nvinfo : EIATTR_REGCOUNT
	.align		4
        /*0000*/ 	.byte	0x04, 0x2f
        /*0002*/ 	.short	(.L_1 - .L_0)
	.align		4
.L_0:
        /*0004*/ 	.word	index@(_Z17stack_init_kernelP5StackPii)
        /*0008*/ 	.word	0x0000000a


	//----- nvinfo : EIATTR_FRAME_SIZE
	.align		4
.L_1:
        /*000c*/ 	.byte	0x04, 0x11
        /*000e*/ 	.short	(.L_3 - .L_2)
	.align		4
.L_2:
        /*0010*/ 	.word	index@(_Z17stack_init_kernelP5StackPii)
        /*0014*/ 	.word	0x00000000


	//----- nvinfo : EIATTR_REGCOUNT
	.align		4
.L_3:
        /*0018*/ 	.byte	0x04, 0x2f
        /*001a*/ 	.short	(.L_5 - .L_4)
	.align		4
.L_4:
        /*001c*/ 	.word	index@(_Z17stack_push_kernelP5StackiPi)
        /*0020*/ 	.word	0x00000012


	//----- nvinfo : EIATTR_FRAME_SIZE
	.align		4
.L_5:
        /*0024*/ 	.byte	0x04, 0x11
        /*0026*/ 	.short	(.L_7 - .L_6)
	.align		4
.L_6:
        /*0028*/ 	.word	index@(_Z17stack_push_kernelP5StackiPi)
        /*002c*/ 	.word	0x00000000


	//----- nvinfo : EIATTR_REGCOUNT
	.align		4
.L_7:
        /*0030*/ 	.byte	0x04, 0x2f
        /*0032*/ 	.short	(.L_9 - .L_8)
	.align		4
.L_8:
        /*0034*/ 	.word	index@(_Z16stack_pop_kernelP5StackiPiS1_)
        /*0038*/ 	.word	0x00000010


	//----- nvinfo : EIATTR_FRAME_SIZE
	.align		4
.L_9:
        /*003c*/ 	.byte	0x04, 0x11
        /*003e*/ 	.short	(.L_11 - .L_10)
	.align		4
.L_10:
        /*0040*/ 	.word	index@(_Z16stack_pop_kernelP5StackiPiS1_)
        /*0044*/ 	.word	0x00000000


	//----- nvinfo : EIATTR_REGCOUNT
	.align		4
.L_11:
        /*0048*/ 	.byte	0x04, 0x2f
        /*004a*/ 	.short	(.L_13 - .L_12)
	.align		4
.L_12:
        /*004c*/ 	.word	index@(_Z17queue_init_kernelP5QueuePii)
        /*0050*/ 	.word	0x0000000a


	//----- nvinfo : EIATTR_FRAME_SIZE
	.align		4
.L_13:
        /*0054*/ 	.byte	0x04, 0x11
        /*0056*/ 	.short	(.L_15 - .L_14)
	.align		4
.L_14:
        /*0058*/ 	.word	index@(_Z17queue_init_kernelP5QueuePii)
        /*005c*/ 	.word	0x00000000


	//----- nvinfo : EIATTR_REGCOUNT
	.align		4
.L_15:
        /*0060*/ 	.byte	0x04, 0x2f
        /*0062*/ 	.short	(.L_17 - .L_16)
	.align		4
.L_16:
        /*0064*/ 	.word	index@(_Z20queue_enqueue_kernelP5QueueiPi)
        /*0068*/ 	.word	0x00000010


	//----- nvinfo : EIATTR_FRAME_SIZE
	.align		4
.L_17:
        /*006c*/ 	.byte	0x04, 0x11
        /*006e*/ 	.short	(.L_19 - .L_18)
	.align		4
.L_18:
        /*0070*/ 	.word	index@(_Z20queue_enqueue_kernelP5QueueiPi)
        /*0074*/ 	.word	0x00000000


	//----- nvinfo : EIATTR_REGCOUNT
	.align		4
.L_19:
        /*0078*/ 	.byte	0x04, 0x2f
        /*007a*/ 	.short	(.L_21 - .L_20)
	.align		4
.L_20:
        /*007c*/ 	.word	index@(_Z20queue_dequeue_kernelP5QueueiPiS1_)
        /*0080*/ 	.word	0x00000012


	//----- nvinfo : EIATTR_FRAME_SIZE
	.align		4
.L_21:
        /*0084*/ 	.byte	0x04, 0x11
        /*0086*/ 	.short	(.L_23 - .L_22)
	.align		4
.L_22:
        /*0088*/ 	.word	index@(_Z20queue_dequeue_kernelP5QueueiPiS1_)
        /*008c*/ 	.word	0x00000000


	//----- nvinfo : EIATTR_REGCOUNT
	.align		4
.L_23:
        /*0090*/ 	.byte	0x04, 0x2f
        /*0092*/ 	.short	(.L_25 - .L_24)
	.align		4
.L_24:
        /*0094*/ 	.word	index@(_Z16mpmc_init_kernelP9MpmcQueuePii)
        /*0098*/ 	.word	0x0000000a


	//----- nvinfo : EIATTR_FRAME_SIZE
	.align		4
.L_25:
        /*009c*/ 	.byte	0x04, 0x11
        /*009e*/ 	.short	(.L_27 - .L_26)
	.align		4
.L_26:
        /*00a0*/ 	.word	index@(_Z16mpmc_init_kernelP9MpmcQueuePii)
        /*00a4*/ 	.word	0x00000000


	//----- nvinfo : EIATTR_REGCOUNT
	.align		4
.L_27:
        /*00a8*/ 	.byte	0x04, 0x2f
        /*00aa*/ 	.short	(.L_29 - .L_28)
	.align		4
.L_28:
        /*00ac*/ 	.word	index@(_Z19mpmc_enqueue_kernelP9MpmcQueueiPi)
        /*00b0*/ 	.word	0x00000010


	//----- nvinfo : EIATTR_FRAME_SIZE
	.align		4
.L_29:
        /*00b4*/ 	.byte	0x04, 0x11
        /*00b6*/ 	.short	(.L_31 - .L_30)
	.align		4
.L_30:
        /*00b8*/ 	.word	index@(_Z19mpmc_enqueue_kernelP9MpmcQueueiPi)
        /*00bc*/ 	.word	0x00000000


	//----- nvinfo : EIATTR_REGCOUNT
	.align		4
.L_31:
        /*00c0*/ 	.byte	0x04, 0x2f
        /*00c2*/ 	.short	(.L_33 - .L_32)
	.align		4
.L_32:
        /*00c4*/ 	.word	index@(_Z19mpmc_dequeue_kernelP9MpmcQueueiPiS1_)
        /*00c8*/ 	.word	0x00000012


	//----- nvinfo : EIATTR_FRAME_SIZE
	.align		4
.L_33:
        /*00cc*/ 	.byte	0x04, 0x11
        /*00ce*/ 	.short	(.L_35 - .L_34)
	.align		4
.L_34:
        /*00d0*/ 	.word	index@(_Z19mpmc_dequeue_kernelP9MpmcQueueiPiS1_)
        /*00d4*/ 	.word	0x00000000


	//----- nvinfo : EIATTR_REGCOUNT
	.align		4
.L_35:
        /*00d8*/ 	.byte	0x04, 0x2f
        /*00da*/ 	.short	(.L_37 - .L_36)
	.align		4
.L_36:
        /*00dc*/ 	.word	index@(_Z19sharedq_init_kernelP11SharedQueuePii)
        /*00e0*/ 	.word	0x0000000a


	//----- nvinfo : EIATTR_FRAME_SIZE
	.align		4
.L_37:
        /*00e4*/ 	.byte	0x04, 0x11
        /*00e6*/ 	.short	(.L_39 - .L_38)
	.align		4
.L_38:
        /*00e8*/ 	.word	index@(_Z19sharedq_init_kernelP11SharedQueuePii)
        /*00ec*/ 	.word	0x00000000


	//----- nvinfo : EIATTR_REGCOUNT
	.align		4
.L_39:
        /*00f0*/ 	.byte	0x04, 0x2f
        /*00f2*/ 	.short	(.L_41 - .L_40)
	.align		4
.L_40:
        /*00f4*/ 	.word	index@(_Z22sharedq_enqueue_kernelP11SharedQueueiPi)
        /*00f8*/ 	.word	0x00000010


	//----- nvinfo : EIATTR_FRAME_SIZE
	.align		4
.L_41:
        /*00fc*/ 	.byte	0x04, 0x11
        /*00fe*/ 	.short	(.L_43 - .L_42)
	.align		4
.L_42:
        /*0100*/ 	.word	index@(_Z22sharedq_enqueue_kernelP11SharedQueueiPi)
        /*0104*/ 	.word	0x00000000


	//----- nvinfo : EIATTR_REGCOUNT
	.align		4
.L_43:
        /*0108*/ 	.byte	0x04, 0x2f
        /*010a*/ 	.short	(.L_45 - .L_44)
	.align		4
.L_44:
        /*010c*/ 	.word	index@(_Z22sharedq_dequeue_kernelP11SharedQueueiPiS1_)
        /*0110*/ 	.word	0x0000000e


	//----- nvinfo : EIATTR_FRAME_SIZE
	.align		4
.L_45:
        /*0114*/ 	.byte	0x04, 0x11
        /*0116*/ 	.short	(.L_47 - .L_46)
	.align		4
.L_46:
        /*0118*/ 	.word	index@(_Z22sharedq_dequeue_kernelP11SharedQueueiPiS1_)
        /*011c*/ 	.word	0x00000000


	//----- nvinfo : EIATTR_MIN_STACK_SIZE
	.align		4
.L_47:
        /*0120*/ 	.byte	0x04, 0x12
        /*0122*/ 	.short	(.L_49 - .L_48)
	.align		4
.L_48:
        /*0124*/ 	.word	index@(_Z22sharedq_dequeue_kernelP11SharedQueueiPiS1_)
        /*0128*/ 	.word	0x00000000


	//----- nvinfo : EIATTR_MIN_STACK_SIZE
	.align		4
.L_49:
        /*012c*/ 	.byte	0x04, 0x12
        /*012e*/ 	.short	(.L_51 - .L_50)
	.align		4
.L_50:
        /*0130*/ 	.word	index@(_Z22sharedq_enqueue_kernelP11SharedQueueiPi)
        /*0134*/ 	.word	0x00000000


	//----- nvinfo : EIATTR_MIN_STACK_SIZE
	.align		4
.L_51:
        /*0138*/ 	.byte	0x04, 0x12
        /*013a*/ 	.short	(.L_53 - .L_52)
	.align		4
.L_52:
        /*013c*/ 	.word	index@(_Z19sharedq_init_kernelP11SharedQueuePii)
        /*0140*/ 	.word	0x00000000


	//----- nvinfo : EIATTR_MIN_STACK_SIZE
	.align		4
.L_53:
        /*0144*/ 	.byte	0x04, 0x12
        /*0146*/ 	.short	(.L_55 - .L_54)
	.align		4
.L_54:
        /*0148*/ 	.word	index@(_Z19mpmc_dequeue_kernelP9MpmcQueueiPiS1_)
        /*014c*/ 	.word	0x00000000


	//----- nvinfo : EIATTR_MIN_STACK_SIZE
	.align		4
.L_55:
        /*0150*/ 	.byte	0x04, 0x12
        /*0152*/ 	.short	(.L_57 - .L_56)
	.align		4
.L_56:
        /*0154*/ 	.word	index@(_Z19mpmc_enqueue_kernelP9MpmcQueueiPi)
        /*0158*/ 	.word	0x00000000


	//----- nvinfo : EIATTR_MIN_STACK_SIZE
	.align		4
.L_57:
        /*015c*/ 	.byte	0x04, 0x12
        /*015e*/ 	.short	(.L_59 - .L_58)
	.align		4
.L_58:
        /*0160*/ 	.word	index@(_Z16mpmc_init_kernelP9MpmcQueuePii)
        /*0164*/ 	.word	0x00000000


	//----- nvinfo : EIATTR_MIN_STACK_SIZE
	.align		4
.L_59:
        /*0168*/ 	.byte	0x04, 0x12
        /*016a*/ 	.short	(.L_61 - .L_60)
	.align		4
.L_60:
        /*016c*/ 	.word	index@(_Z20queue_dequeue_kernelP5QueueiPiS1_)
        /*0170*/ 	.word	0x00000000


	//----- nvinfo : EIATTR_MIN_STACK_SIZE
	.align		4
.L_61:
        /*0174*/ 	.byte	0x04, 0x12
        /*0176*/ 	.short	(.L_63 - .L_62)
	.align		4
.L_62:
        /*0178*/ 	.word	index@(_Z20queue_enqueue_kernelP5QueueiPi)
        /*017c*/ 	.word	0x00000000


	//----- nvinfo : EIATTR_MIN_STACK_SIZE
	.align		4
.L_63:
        /*0180*/ 	.byte	0x04, 0x12
        /*0182*/ 	.short	(.L_65 - .L_64)
	.align		4
.L_64:
        /*0184*/ 	.word	index@(_Z17queue_init_kernelP5QueuePii)
        /*0188*/ 	.word	0x00000000


	//----- nvinfo : EIATTR_MIN_STACK_SIZE
	.align		4
.L_65:
        /*018c*/ 	.byte	0x04, 0x12
        /*018e*/ 	.short	(.L_67 - .L_66)
	.align		4
.L_66:
        /*0190*/ 	.word	index@(_Z16stack_pop_kernelP5StackiPiS1_)
        /*0194*/ 	.word	0x00000000


	//----- nvinfo : EIATTR_MIN_STACK_SIZE
	.align		4
.L_67:
        /*0198*/ 	.byte	0x04, 0x12
        /*019a*/ 	.short	(.L_69 - .L_68)
	.align		4
.L_68:
        /*019c*/ 	.word	index@(_Z17stack_push_kernelP5StackiPi)
        /*01a0*/ 	.word	0x00000000


	//----- nvinfo : EIATTR_MIN_STACK_SIZE
	.align		4
.L_69:
        /*01a4*/ 	.byte	0x04, 0x12
        /*01a6*/ 	.short	(.L_71 - .L_70)
	.align		4
.L_70:
        /*01a8*/ 	.word	index@(_Z17stack_init_kernelP5StackPii)
        /*01ac*/ 	.word	0x00000000
.L_71:


//--------------------- .nv.compat                --------------------------
	.section	.nv.compat,"",@"SHT_CUDA_COMPAT_INFO"
	.align	4
        /*0000*/ 	.byte	0x02, 0x09, 0x00, 0x00, 0x02, 0x02, 0x01, 0x00, 0x02, 0x05, 0x05, 0x00, 0x03, 0x07, 0x01, 0x01
        /*0010*/ 	.byte	0x02, 0x03, 0x00, 0x00, 0x02, 0x06, 0x01, 0x00, 0x04, 0x0b, 0x08, 0x00, 0x09, 0x00, 0x00, 0x00
        /*0020*/ 	.byte	0x00, 0x00, 0x00, 0x00


//--------------------- .nv.info._Z22sharedq_dequeue_kernelP11SharedQueueiPiS1_ --------------------------
	.section	.nv.info._Z22sharedq_dequeue_kernelP11SharedQueueiPiS1_,"",@"SHT_CUDA_INFO"
	.sectionflags	@""
	.align	4


	//----- nvinfo : EIATTR_CUDA_API_VERSION
	.align		4
        /*0000*/ 	.byte	0x04, 0x37
        /*0002*/ 	.short	(.L_73 - .L_72)
.L_72:
        /*0004*/ 	.word	0x00000082


	//----- nvinfo : EIATTR_KPARAM_INFO
	.align		4
.L_73:
        /*0008*/ 	.byte	0x04, 0x17
        /*000a*/ 	.short	(.L_75 - .L_74)
.L_74:
        /*000c*/ 	.word	0x00000000
        /*0010*/ 	.short	0x0003
        /*0012*/ 	.short	0x0018
        /*0014*/ 	.byte	0x00, 0xf5, 0x21, 0x00


	//----- nvinfo : EIATTR_KPARAM_INFO
	.align		4
.L_75:
        /*0018*/ 	.byte	0x04, 0x17
        /*001a*/ 	.short	(.L_77 - .L_76)
.L_76:
        /*001c*/ 	.word	0x00000000
        /*0020*/ 	.short	0x0002
        /*0022*/ 	.short	0x0010
        /*0024*/ 	.byte	0x00, 0xf5, 0x21, 0x00


	//----- nvinfo : EIATTR_KPARAM_INFO
	.align		4
.L_77:
        /*0028*/ 	.byte	0x04, 0x17
        /*002a*/ 	.short	(.L_79 - .L_78)
.L_78:
        /*002c*/ 	.word	0x00000000
        /*0030*/ 	.short	0x0001
        /*0032*/ 	.short	0x0008
        /*0034*/ 	.byte	0x00, 0xf0, 0x11, 0x00


	//----- nvinfo : EIATTR_KPARAM_INFO
	.align		4
.L_79:
        /*0038*/ 	.byte	0x04, 0x17
        /*003a*/ 	.short	(.L_81 - .L_80)
.L_80:
        /*003c*/ 	.word	0x00000000
        /*0040*/ 	.short	0x0000
        /*0042*/ 	.short	0x0000
        /*0044*/ 	.byte	0x00, 0xf5, 0x21, 0x00


	//----- nvinfo : EIATTR_SPARSE_MMA_MASK
	.align		4
.L_81:
        /*0048*/ 	.byte	0x03, 0x50
        /*004a*/ 	.short	0x0000


	//----- nvinfo : EIATTR_MAXREG_COUNT
	.align		4
        /*004c*/ 	.byte	0x03, 0x1b
        /*004e*/ 	.short	0x00ff


	//----- nvinfo : EIATTR_NUM_BARRIERS
	.align		4
        /*0050*/ 	.byte	0x02, 0x4c
        /*0052*/ 	.byte	0x01
	.zero		1


	//----- nvinfo : EIATTR_MERCURY_ISA_VERSION
	.align		4
        /*0054*/ 	.byte	0x03, 0x5f
        /*0056*/ 	.short	0x0101


	//----- nvinfo : EIATTR_INT_WARP_WIDE_INSTR_OFFSETS
	.align		4
        /*0058*/ 	.byte	0x04, 0x31
        /*005a*/ 	.short	(.L_83 - .L_82)


	//   ....[0]....
.L_82:
        /*005c*/ 	.word	0x000000a0


	//   ....[1]....
        /*0060*/ 	.word	0x000001a0


	//----- nvinfo : EIATTR_VRC_CTA_INIT_COUNT
	.align		4
.L_83:
        /*0064*/ 	.byte	0x02, 0x4a
	.zero		1
	.zero		1


	//----- nvinfo : EIATTR_EXIT_INSTR_OFFSETS
	.align		4
        /*0068*/ 	.byte	0x04, 0x1c
        /*006a*/ 	.short	(.L_85 - .L_84)


	//   ....[0]....
.L_84:
        /*006c*/ 	.word	0x00000070


	//   ....[1]....
        /*0070*/ 	.word	0x00000330


	//   ....[2]....
        /*0074*/ 	.word	0x000003c0


	//----- nvinfo : EIATTR_CRS_STACK_SIZE
	.align		4
.L_85:
        /*0078*/ 	.byte	0x04, 0x1e
        /*007a*/ 	.short	(.L_87 - .L_86)
.L_86:
        /*007c*/ 	.word	0x00000000


	//----- nvinfo : EIATTR_CBANK_PARAM_SIZE
	.align		4
.L_87:
        /*0080*/ 	.byte	0x03, 0x19
        /*0082*/ 	.short	0x0020


	//----- nvinfo : EIATTR_PARAM_CBANK
	.align		4
        /*0084*/ 	.byte	0x04, 0x0a
        /*0086*/ 	.short	(.L_89 - .L_88)
	.align		4
.L_88:
        /*0088*/ 	.word	index@(.nv.constant0._Z22sharedq_dequeue_kernelP11SharedQueueiPiS1_)
        /*008c*/ 	.short	0x0380
        /*008e*/ 	.short	0x0020


	//----- nvinfo : EIATTR_SW_WAR
	.align		4
.L_89:
        /*0090*/ 	.byte	0x04, 0x36
        /*0092*/ 	.short	(.L_91 - .L_90)
.L_90:
        /*0094*/ 	.word	0x00000008
.L_91:


//--------------------- .nv.info._Z22sharedq_enqueue_kernelP11SharedQueueiPi --------------------------
	.section	.nv.info._Z22sharedq_enqueue_kernelP11SharedQueueiPi,"",@"SHT_CUDA_INFO"
	.sectionflags	@""
	.align	4


	//----- nvinfo : EIATTR_CUDA_API_VERSION
	.align		4
        /*0000*/ 	.byte	0x04, 0x37
        /*0002*/ 	.short	(.L_93 - .L_92)
.L_92:
        /*0004*/ 	.word	0x00000082


	//----- nvinfo : EIATTR_KPARAM_INFO
	.align		4
.L_93:
        /*0008*/ 	.byte	0x04, 0x17
        /*000a*/ 	.short	(.L_95 - .L_94)
.L_94:
        /*000c*/ 	.word	0x00000000
        /*0010*/ 	.short	0x0002
        /*0012*/ 	.short	0x0010
        /*0014*/ 	.byte	0x00, 0xf5, 0x21, 0x00


	//----- nvinfo : EIATTR_KPARAM_INFO
	.align		4
.L_95:
        /*0018*/ 	.byte	0x04, 0x17
        /*001a*/ 	.short	(.L_97 - .L_96)
.L_96:
        /*001c*/ 	.word	0x00000000
        /*0020*/ 	.short	0x0001
        /*0022*/ 	.short	0x0008
        /*0024*/ 	.byte	0x00, 0xf0, 0x11, 0x00


	//----- nvinfo : EIATTR_KPARAM_INFO
	.align		4
.L_97:
        /*0028*/ 	.byte	0x04, 0x17
        /*002a*/ 	.short	(.L_99 - .L_98)
.L_98:
        /*002c*/ 	.word	0x00000000
        /*0030*/ 	.short	0x0000
        /*0032*/ 	.short	0x0000
        /*0034*/ 	.byte	0x00, 0xf5, 0x21, 0x00


	//----- nvinfo : EIATTR_SPARSE_MMA_MASK
	.align		4
.L_99:
        /*0038*/ 	.byte	0x03, 0x50
        /*003a*/ 	.short	0x0000


	//----- nvinfo : EIATTR_MAXREG_COUNT
	.align		4
        /*003c*/ 	.byte	0x03, 0x1b
        /*003e*/ 	.short	0x00ff


	//----- nvinfo : EIATTR_MERCURY_ISA_VERSION
	.align		4
        /*0040*/ 	.byte	0x03, 0x5f
        /*0042*/ 	.short	0x0101


	//----- nvinfo : EIATTR_INT_WARP_WIDE_INSTR_OFFSETS
	.align		4
        /*0044*/ 	.byte	0x04, 0x31
        /*0046*/ 	.short	(.L_101 - .L_100)


	//   ....[0]....
.L_100:
        /*0048*/ 	.word	0x000000a0


	//   ....[1]....
        /*004c*/ 	.word	0x000001a0


	//   ....[2]....
        /*0050*/ 	.word	0x00000220


	//----- nvinfo : EIATTR_VRC_CTA_INIT_COUNT
	.align		4
.L_101:
        /*0054*/ 	.byte	0x02, 0x4a
	.zero		1
	.zero		1


	//----- nvinfo : EIATTR_EXIT_INSTR_OFFSETS
	.align		4
        /*0058*/ 	.byte	0x04, 0x1c
        /*005a*/ 	.short	(.L_103 - .L_102)


	//   ....[0]....
.L_102:
        /*005c*/ 	.word	0x00000070


	//   ....[1]....
        /*0060*/ 	.word	0x000002e0


	//----- nvinfo : EIATTR_CRS_STACK_SIZE
	.align		4
.L_103:
        /*0064*/ 	.byte	0x04, 0x1e
        /*0066*/ 	.short	(.L_105 - .L_104)
.L_104:
        /*0068*/ 	.word	0x00000000


	//----- nvinfo : EIATTR_CBANK_PARAM_SIZE
	.align		4
.L_105:
        /*006c*/ 	.byte	0x03, 0x19
        /*006e*/ 	.short	0x0018


	//----- nvinfo : EIATTR_PARAM_CBANK
	.align		4
        /*0070*/ 	.byte	0x04, 0x0a
        /*0072*/ 	.short	(.L_107 - .L_106)
	.align		4
.L_106:
        /*0074*/ 	.word	index@(.nv.constant0._Z22sharedq_enqueue_kernelP11SharedQueueiPi)
        /*0078*/ 	.short	0x0380
        /*007a*/ 	.short	0x0018


	//----- nvinfo : EIATTR_SW_WAR
	.align		4
.L_107:
        /*007c*/ 	.byte	0x04, 0x36
        /*007e*/ 	.short	(.L_109 - .L_108)
.L_108:
        /*0080*/ 	.word	0x00000008
.L_109:


//--------------------- .nv.info._Z19sharedq_init_kernelP11SharedQueuePii --------------------------
	.section	.nv.info._Z19sharedq_init_kernelP11SharedQueuePii,"",@"SHT_CUDA_INFO"
	.sectionflags	@""
	.align	4


	//----- nvinfo : EIATTR_CUDA_API_VERSION
	.align		4
        /*0000*/ 	.byte	0x04, 0x37
        /*0002*/ 	.short	(.L_111 - .L_110)
.L_110:
        /*0004*/ 	.word	0x00000082


	//----- nvinfo : EIATTR_KPARAM_INFO
	.align		4
.L_111:
        /*0008*/ 	.byte	0x04, 0x17
        /*000a*/ 	.short	(.L_113 - .L_112)
.L_112:
        /*000c*/ 	.word	0x00000000
        /*0010*/ 	.short	0x0002
        /*0012*/ 	.short	0x0010
        /*0014*/ 	.byte	0x00, 0xf0, 0x11, 0x00


	//----- nvinfo : EIATTR_KPARAM_INFO
	.align		4
.L_113:
        /*0018*/ 	.byte	0x04, 0x17
        /*001a*/ 	.short	(.L_115 - .L_114)
.L_114:
        /*001c*/ 	.word	0x00000000
        /*0020*/ 	.short	0x0001
        /*0022*/ 	.short	0x0008
        /*0024*/ 	.byte	0x00, 0xf5, 0x21, 0x00


	//----- nvinfo : EIATTR_KPARAM_INFO
	.align		4
.L_115:
        /*0028*/ 	.byte	0x04, 0x17
        /*002a*/ 	.short	(.L_117 - .L_116)
.L_116:
        /*002c*/ 	.word	0x00000000
        /*0030*/ 	.short	0x0000
        /*0032*/ 	.short	0x0000
        /*0034*/ 	.byte	0x00, 0xf5, 0x21, 0x00


	//----- nvinfo : EIATTR_SPARSE_MMA_MASK
	.align		4
.L_117:
        /*0038*/ 	.byte	0x03, 0x50
        /*003a*/ 	.short	0x0000


	//----- nvinfo : EIATTR_MAXREG_COUNT
	.align		4
        /*003c*/ 	.byte	0x03, 0x1b
        /*003e*/ 	.short	0x00ff


	//----- nvinfo : EIATTR_MERCURY_ISA_VERSION
	.align		4
        /*0040*/ 	.byte	0x03, 0x5f
        /*0042*/ 	.short	0x0101


	//----- nvinfo : EIATTR_VRC_CTA_INIT_COUNT
	.align		4
        /*0044*/ 	.byte	0x02, 0x4a
	.zero		1
	.zero		1


	//----- nvinfo : EIATTR_EXIT_INSTR_OFFSETS
	.align		4
        /*0048*/ 	.byte	0x04, 0x1c
        /*004a*/ 	.short	(.L_119 - .L_118)


	//   ....[0]....
.L_118:
        /*004c*/ 	.word	0x00000040


	//   ....[1]....
        /*0050*/ 	.word	0x000000c0


	//----- nvinfo : EIATTR_CBANK_PARAM_SIZE
	.align		4
.L_119:
        /*0054*/ 	.byte	0x03, 0x19
        /*0056*/ 	.short	0x0014


	//----- nvinfo : EIATTR_PARAM_CBANK
	.align		4
        /*0058*/ 	.byte	0x04, 0x0a
        /*005a*/ 	.short	(.L_121 - .L_120)
	.align		4
.L_120:
        /*005c*/ 	.word	index@(.nv.constant0._Z19sharedq_init_kernelP11SharedQueuePii)
        /*0060*/ 	.short	0x0380
        /*0062*/ 	.short	0x0014


	//----- nvinfo : EIATTR_SW_WAR
	.align		4
.L_121:
        /*0064*/ 	.byte	0x04, 0x36
        /*0066*/ 	.short	(.L_123 - .L_122)
.L_122:
        /*0068*/ 	.word	0x00000008
.L_123:


//--------------------- .nv.info._Z19mpmc_dequeue_kernelP9MpmcQueueiPiS1_ --------------------------
	.section	.nv.info._Z19mpmc_dequeue_kernelP9MpmcQueueiPiS1_,"",@"SHT_CUDA_INFO"
	.sectionflags	@""
	.align	4


	//----- nvinfo : EIATTR_CUDA_API_VERSION
	.align		4
        /*0000*/ 	.byte	0x04, 0x37
        /*0002*/ 	.short	(.L_125 - .L_124)
.L_124:
        /*0004*/ 	.word	0x00000082


	//----- nvinfo : EIATTR_KPARAM_INFO
	.align		4
.L_125:
        /*0008*/ 	.byte	0x04, 0x17
        /*000a*/ 	.short	(.L_127 - .L_126)
.L_126:
        /*000c*/ 	.word	0x00000000
        /*0010*/ 	.short	0x0003
        /*0012*/ 	.short	0x0018
        /*0014*/ 	.byte	0x00, 0xf5, 0x21, 0x00


	//----- nvinfo : EIATTR_KPARAM_INFO
	.align		4
.L_127:
        /*0018*/ 	.byte	0x04, 0x17
        /*001a*/ 	.short	(.L_129 - .L_128)
.L_128:
        /*001c*/ 	.word	0x00000000
        /*0020*/ 	.short	0x0002
        /*0022*/ 	.short	0x0010
        /*0024*/ 	.byte	0x00, 0xf5, 0x21, 0x00


	//----- nvinfo : EIATTR_KPARAM_INFO
	.align		4
.L_129:
        /*0028*/ 	.byte	0x04, 0x17
        /*002a*/ 	.short	(.L_131 - .L_130)
.L_130:
        /*002c*/ 	.word	0x00000000
        /*0030*/ 	.short	0x0001
        /*0032*/ 	.short	0x0008
        /*0034*/ 	.byte	0x00, 0xf0, 0x11, 0x00


	//----- nvinfo : EIATTR_KPARAM_INFO
	.align		4
.L_131:
        /*0038*/ 	.byte	0x04, 0x17
        /*003a*/ 	.short	(.L_133 - .L_132)
.L_132:
        /*003c*/ 	.word	0x00000000
        /*0040*/ 	.short	0x0000
        /*0042*/ 	.short	0x0000
        /*0044*/ 	.byte	0x00, 0xf5, 0x21, 0x00


	//----- nvinfo : EIATTR_SPARSE_MMA_MASK
	.align		4
.L_133:
        /*0048*/ 	.byte	0x03, 0x50
        /*004a*/ 	.short	0x0000


	//----- nvinfo : EIATTR_MAXREG_COUNT
	.align		4
        /*004c*/ 	.byte	0x03, 0x1b
        /*004e*/ 	.short	0x00ff


	//----- nvinfo : EIATTR_MERCURY_ISA_VERSION
	.align		4
        /*0050*/ 	.byte	0x03, 0x5f
        /*0052*/ 	.short	0x0101


	//----- nvinfo : EIATTR_INT_WARP_WIDE_INSTR_OFFSETS
	.align		4
        /*0054*/ 	.byte	0x04, 0x31
        /*0056*/ 	.short	(.L_135 - .L_134)


	//   ....[0]....
.L_134:
        /*0058*/ 	.word	0x000000b0


	//   ....[1]....
        /*005c*/ 	.word	0x00000200


	//----- nvinfo : EIATTR_VRC_CTA_INIT_COUNT
	.align		4
.L_135:
        /*0060*/ 	.byte	0x02, 0x4a
	.zero		1
	.zero		1


	//----- nvinfo : EIATTR_EXIT_INSTR_OFFSETS
	.align		4
        /*0064*/ 	.byte	0x04, 0x1c
        /*0066*/ 	.short	(.L_137 - .L_136)


	//   ....[0]....
.L_136:
        /*0068*/ 	.word	0x00000070


	//   ....[1]....
        /*006c*/ 	.word	0x000002e0


	//----- nvinfo : EIATTR_CRS_STACK_SIZE
	.align		4
.L_137:
        /*0070*/ 	.byte	0x04, 0x1e
        /*0072*/ 	.short	(.L_139 - .L_138)
.L_138:
        /*0074*/ 	.word	0x00000000


	//----- nvinfo : EIATTR_CBANK_PARAM_SIZE
	.align		4
.L_139:
        /*0078*/ 	.byte	0x03, 0x19
        /*007a*/ 	.short	0x0020


	//----- nvinfo : EIATTR_PARAM_CBANK
	.align		4
        /*007c*/ 	.byte	0x04, 0x0a
        /*007e*/ 	.short	(.L_141 - .L_140)
	.align		4
.L_140:
        /*0080*/ 	.word	index@(.nv.constant0._Z19mpmc_dequeue_kernelP9MpmcQueueiPiS1_)
        /*0084*/ 	.short	0x0380
        /*0086*/ 	.short	0x0020


	//----- nvinfo : EIATTR_SW_WAR
	.align		4
.L_141:
        /*0088*/ 	.byte	0x04, 0x36
        /*008a*/ 	.short	(.L_143 - .L_142)
.L_142:
        /*008c*/ 	.word	0x00000008
.L_143:


//--------------------- .nv.info._Z19mpmc_enqueue_kernelP9MpmcQueueiPi --------------------------
	.section	.nv.info._Z19mpmc_enqueue_kernelP9MpmcQueueiPi,"",@"SHT_CUDA_INFO"
	.sectionflags	@""
	.align	4


	//----- nvinfo : EIATTR_CUDA_API_VERSION
	.align		4
        /*0000*/ 	.byte	0x04, 0x37
        /*0002*/ 	.short	(.L_145 - .L_144)
.L_144:
        /*0004*/ 	.word	0x00000082


	//----- nvinfo : EIATTR_KPARAM_INFO
	.align		4
.L_145:
        /*0008*/ 	.byte	0x04, 0x17
        /*000a*/ 	.short	(.L_147 - .L_146)
.L_146:
        /*000c*/ 	.word	0x00000000
        /*0010*/ 	.short	0x0002
        /*0012*/ 	.short	0x0010
        /*0014*/ 	.byte	0x00, 0xf5, 0x21, 0x00


	//----- nvinfo : EIATTR_KPARAM_INFO
	.align		4
.L_147:
        /*0018*/ 	.byte	0x04, 0x17
        /*001a*/ 	.short	(.L_149 - .L_148)
.L_148:
        /*001c*/ 	.word	0x00000000
        /*0020*/ 	.short	0x0001
        /*0022*/ 	.short	0x0008
        /*0024*/ 	.byte	0x00, 0xf0, 0x11, 0x00


	//----- nvinfo : EIATTR_KPARAM_INFO
	.align		4
.L_149:
        /*0028*/ 	.byte	0x04, 0x17
        /*002a*/ 	.short	(.L_151 - .L_150)
.L_150:
        /*002c*/ 	.word	0x00000000
        /*0030*/ 	.short	0x0000
        /*0032*/ 	.short	0x0000
        /*0034*/ 	.byte	0x00, 0xf5, 0x21, 0x00


	//----- nvinfo : EIATTR_SPARSE_MMA_MASK
	.align		4
.L_151:
        /*0038*/ 	.byte	0x03, 0x50
        /*003a*/ 	.short	0x0000


	//----- nvinfo : EIATTR_MAXREG_COUNT
	.align		4
        /*003c*/ 	.byte	0x03, 0x1b
        /*003e*/ 	.short	0x00ff


	//----- nvinfo : EIATTR_MERCURY_ISA_VERSION
	.align		4
        /*0040*/ 	.byte	0x03, 0x5f
        /*0042*/ 	.short	0x0101


	//----- nvinfo : EIATTR_INT_WARP_WIDE_INSTR_OFFSETS
	.align		4
        /*0044*/ 	.byte	0x04, 0x31
        /*0046*/ 	.short	(.L_153 - .L_152)


	//   ....[0]....
.L_152:
        /*0048*/ 	.word	0x000000a0


	//   ....[1]....
        /*004c*/ 	.word	0x000001a0


	//   ....[2]....
        /*0050*/ 	.word	0x00000220


	//----- nvinfo : EIATTR_VRC_CTA_INIT_COUNT
	.align		4
.L_153:
        /*0054*/ 	.byte	0x02, 0x4a
	.zero		1
	.zero		1


	//----- nvinfo : EIATTR_EXIT_INSTR_OFFSETS
	.align		4
        /*0058*/ 	.byte	0x04, 0x1c
        /*005a*/ 	.short	(.L_155 - .L_154)


	//   ....[0]....
.L_154:
        /*005c*/ 	.word	0x00000070


	//   ....[1]....
        /*0060*/ 	.word	0x000002e0


	//----- nvinfo : EIATTR_CRS_STACK_SIZE
	.align		4
.L_155:
        /*0064*/ 	.byte	0x04, 0x1e
        /*0066*/ 	.short	(.L_157 - .L_156)
.L_156:
        /*0068*/ 	.word	0x00000000


	//----- nvinfo : EIATTR_CBANK_PARAM_SIZE
	.align		4
.L_157:
        /*006c*/ 	.byte	0x03, 0x19
        /*006e*/ 	.short	0x0018


	//----- nvinfo : EIATTR_PARAM_CBANK
	.align		4
        /*0070*/ 	.byte	0x04, 0x0a
        /*0072*/ 	.short	(.L_159 - .L_158)
	.align		4
.L_158:
        /*0074*/ 	.word	index@(.nv.constant0._Z19mpmc_enqueue_kernelP9MpmcQueueiPi)
        /*0078*/ 	.short	0x0380
        /*007a*/ 	.short	0x0018


	//----- nvinfo : EIATTR_SW_WAR
	.align		4
.L_159:
        /*007c*/ 	.byte	0x04, 0x36
        /*007e*/ 	.short	(.L_161 - .L_160)
.L_160:
        /*0080*/ 	.word	0x00000008
.L_161:


//--------------------- .nv.info._Z16mpmc_init_kernelP9MpmcQueuePii --------------------------
	.section	.nv.info._Z16mpmc_init_kernelP9MpmcQueuePii,"",@"SHT_CUDA_INFO"
	.sectionflags	@""
	.align	4


	//----- nvinfo : EIATTR_CUDA_API_VERSION
	.align		4
        /*0000*/ 	.byte	0x04, 0x37
        /*0002*/ 	.short	(.L_163 - .L_162)
.L_162:
        /*0004*/ 	.word	0x00000082


	//----- nvinfo : EIATTR_KPARAM_INFO
	.align		4
.L_163:
        /*0008*/ 	.byte	0x04, 0x17
        /*000a*/ 	.short	(.L_165 - .L_164)
.L_164:
        /*000c*/ 	.word	0x00000000
        /*0010*/ 	.short	0x0002
        /*0012*/ 	.short	0x0010
        /*0014*/ 	.byte	0x00, 0xf0, 0x11, 0x00


	//----- nvinfo : EIATTR_KPARAM_INFO
	.align		4
.L_165:
        /*0018*/ 	.byte	0x04, 0x17
        /*001a*/ 	.short	(.L_167 - .L_166)
.L_166:
        /*001c*/ 	.word	0x00000000
        /*0020*/ 	.short	0x0001
        /*0022*/ 	.short	0x0008
        /*0024*/ 	.byte	0x00, 0xf5, 0x21, 0x00


	//----- nvinfo : EIATTR_KPARAM_INFO
	.align		4
.L_167:
        /*0028*/ 	.byte	0x04, 0x17
        /*002a*/ 	.short	(.L_169 - .L_168)
.L_168:
        /*002c*/ 	.word	0x00000000
        /*0030*/ 	.short	0x0000
        /*0032*/ 	.short	0x0000
        /*0034*/ 	.byte	0x00, 0xf5, 0x21, 0x00


	//----- nvinfo : EIATTR_SPARSE_MMA_MASK
	.align		4
.L_169:
        /*0038*/ 	.byte	0x03, 0x50
        /*003a*/ 	.short	0x0000


	//----- nvinfo : EIATTR_MAXREG_COUNT
	.align		4
        /*003c*/ 	.byte	0x03, 0x1b
        /*003e*/ 	.short	0x00ff


	//----- nvinfo : EIATTR_MERCURY_ISA_VERSION
	.align		4
        /*0040*/ 	.byte	0x03, 0x5f
        /*0042*/ 	.short	0x0101


	//----- nvinfo : EIATTR_VRC_CTA_INIT_COUNT
	.align		4
        /*0044*/ 	.byte	0x02, 0x4a
	.zero		1
	.zero		1


	//----- nvinfo : EIATTR_EXIT_INSTR_OFFSETS
	.align		4
        /*0048*/ 	.byte	0x04, 0x1c
        /*004a*/ 	.short	(.L_171 - .L_170)


	//   ....[0]....
.L_170:
        /*004c*/ 	.word	0x00000040


	//   ....[1]....
        /*0050*/ 	.word	0x000000c0


	//----- nvinfo : EIATTR_CBANK_PARAM_SIZE
	.align		4
.L_171:
        /*0054*/ 	.byte	0x03, 0x19
        /*0056*/ 	.short	0x0014


	//----- nvinfo : EIATTR_PARAM_CBANK
	.align		4
        /*0058*/ 	.byte	0x04, 0x0a
        /*005a*/ 	.short	(.L_173 - .L_172)
	.align		4
.L_172:
        /*005c*/ 	.word	index@(.nv.constant0._Z16mpmc_init_kernelP9MpmcQueuePii)
        /*0060*/ 	.short	0x0380
        /*0062*/ 	.short	0x0014


	//----- nvinfo : EIATTR_SW_WAR
	.align		4
.L_173:
        /*0064*/ 	.byte	0x04, 0x36
        /*0066*/ 	.short	(.L_175 - .L_174)
.L_174:
        /*0068*/ 	.word	0x00000008
.L_175:


//--------------------- .nv.info._Z20queue_dequeue_kernelP5QueueiPiS1_ --------------------------
	.section	.nv.info._Z20queue_dequeue_kernelP5QueueiPiS1_,"",@"SHT_CUDA_INFO"
	.sectionflags	@""
	.align	4


	//----- nvinfo : EIATTR_CUDA_API_VERSION
	.align		4
        /*0000*/ 	.byte	0x04, 0x37
        /*0002*/ 	.short	(.L_177 - .L_176)
.L_176:
        /*0004*/ 	.word	0x00000082


	//----- nvinfo : EIATTR_KPARAM_INFO
	.align		4
.L_177:
        /*0008*/ 	.byte	0x04, 0x17
        /*000a*/ 	.short	(.L_179 - .L_178)
.L_178:
        /*000c*/ 	.word	0x00000000
        /*0010*/ 	.short	0x0003
        /*0012*/ 	.short	0x0018
        /*0014*/ 	.byte	0x00, 0xf5, 0x21, 0x00


	//----- nvinfo : EIATTR_KPARAM_INFO
	.align		4
.L_179:
        /*0018*/ 	.byte	0x04, 0x17
        /*001a*/ 	.short	(.L_181 - .L_180)
.L_180:
        /*001c*/ 	.word	0x00000000
        /*0020*/ 	.short	0x0002
        /*0022*/ 	.short	0x0010
        /*0024*/ 	.byte	0x00, 0xf5, 0x21, 0x00


	//----- nvinfo : EIATTR_KPARAM_INFO
	.align		4
.L_181:
        /*0028*/ 	.byte	0x04, 0x17
        /*002a*/ 	.short	(.L_183 - .L_182)
.L_182:
        /*002c*/ 	.word	0x00000000
        /*0030*/ 	.short	0x0001
        /*0032*/ 	.short	0x0008
        /*0034*/ 	.byte	0x00, 0xf0, 0x11, 0x00


	//----- nvinfo : EIATTR_KPARAM_INFO
	.align		4
.L_183:
        /*0038*/ 	.byte	0x04, 0x17
        /*003a*/ 	.short	(.L_185 - .L_184)
.L_184:
        /*003c*/ 	.word	0x00000000
        /*0040*/ 	.short	0x0000
        /*0042*/ 	.short	0x0000
        /*0044*/ 	.byte	0x00, 0xf5, 0x21, 0x00


	//----- nvinfo : EIATTR_SPARSE_MMA_MASK
	.align		4
.L_185:
        /*0048*/ 	.byte	0x03, 0x50
        /*004a*/ 	.short	0x0000


	//----- nvinfo : EIATTR_MAXREG_COUNT
	.align		4
        /*004c*/ 	.byte	0x03, 0x1b
        /*004e*/ 	.short	0x00ff


	//----- nvinfo : EIATTR_MERCURY_ISA_VERSION
	.align		4
        /*0050*/ 	.byte	0x03, 0x5f
        /*0052*/ 	.short	0x0101


	//----- nvinfo : EIATTR_INT_WARP_WIDE_INSTR_OFFSETS
	.align		4
        /*0054*/ 	.byte	0x04, 0x31
        /*0056*/ 	.short	(.L_187 - .L_186)


	//   ....[0]....
.L_186:
        /*0058*/ 	.word	0x000000b0


	//   ....[1]....
        /*005c*/ 	.word	0x00000200


	//----- nvinfo : EIATTR_VRC_CTA_INIT_COUNT
	.align		4
.L_187:
        /*0060*/ 	.byte	0x02, 0x4a
	.zero		1
	.zero		1


	//----- nvinfo : EIATTR_EXIT_INSTR_OFFSETS
	.align		4
        /*0064*/ 	.byte	0x04, 0x1c
        /*0066*/ 	.short	(.L_189 - .L_188)


	//   ....[0]....
.L_188:
        /*0068*/ 	.word	0x00000070


	//   ....[1]....
        /*006c*/ 	.word	0x000002e0


	//----- nvinfo : EIATTR_CRS_STACK_SIZE
	.align		4
.L_189:
        /*0070*/ 	.byte	0x04, 0x1e
        /*0072*/ 	.short	(.L_191 - .L_190)
.L_190:
        /*0074*/ 	.word	0x00000000


	//----- nvinfo : EIATTR_CBANK_PARAM_SIZE
	.align		4
.L_191:
        /*0078*/ 	.byte	0x03, 0x19
        /*007a*/ 	.short	0x0020


	//----- nvinfo : EIATTR_PARAM_CBANK
	.align		4
        /*007c*/ 	.byte	0x04, 0x0a
        /*007e*/ 	.short	(.L_193 - .L_192)
	.align		4
.L_192:
        /*0080*/ 	.word	index@(.nv.constant0._Z20queue_dequeue_kernelP5QueueiPiS1_)
        /*0084*/ 	.short	0x0380
        /*0086*/ 	.short	0x0020


	//----- nvinfo : EIATTR_SW_WAR
	.align		4
.L_193:
        /*0088*/ 	.byte	0x04, 0x36
        /*008a*/ 	.short	(.L_195 - .L_194)
.L_194:
        /*008c*/ 	.word	0x00000008
.L_195:


//--------------------- .nv.info._Z20queue_enqueue_kernelP5QueueiPi --------------------------
	.section	.nv.info._Z20queue_enqueue_kernelP5QueueiPi,"",@"SHT_CUDA_INFO"
	.sectionflags	@""
	.align	4


	//----- nvinfo : EIATTR_CUDA_API_VERSION
	.align		4
        /*0000*/ 	.byte	0x04, 0x37
        /*0002*/ 	.short	(.L_197 - .L_196)
.L_196:
        /*0004*/ 	.word	0x00000082


	//----- nvinfo : EIATTR_KPARAM_INFO
	.align		4
.L_197:
        /*0008*/ 	.byte	0x04, 0x17
        /*000a*/ 	.short	(.L_199 - .L_198)
.L_198:
        /*000c*/ 	.word	0x00000000
        /*0010*/ 	.short	0x0002
        /*0012*/ 	.short	0x0010
        /*0014*/ 	.byte	0x00, 0xf5, 0x21, 0x00


	//----- nvinfo : EIATTR_KPARAM_INFO
	.align		4
.L_199:
        /*0018*/ 	.byte	0x04, 0x17
        /*001a*/ 	.short	(.L_201 - .L_200)
.L_200:
        /*001c*/ 	.word	0x00000000
        /*0020*/ 	.short	0x0001
        /*0022*/ 	.short	0x0008
        /*0024*/ 	.byte	0x00, 0xf0, 0x11, 0x00


	//----- nvinfo : EIATTR_KPARAM_INFO
	.align		4
.L_201:
        /*0028*/ 	.byte	0x04, 0x17
        /*002a*/ 	.short	(.L_203 - .L_202)
.L_202:
        /*002c*/ 	.word	0x00000000
        /*0030*/ 	.short	0x0000
        /*0032*/ 	.short	0x0000
        /*0034*/ 	.byte	0x00, 0xf5, 0x21, 0x00


	//----- nvinfo : EIATTR_SPARSE_MMA_MASK
	.align		4
.L_203:
        /*0038*/ 	.byte	0x03, 0x50
        /*003a*/ 	.short	0x0000


	//----- nvinfo : EIATTR_MAXREG_COUNT
	.align		4
        /*003c*/ 	.byte	0x03, 0x1b
        /*003e*/ 	.short	0x00ff


	//----- nvinfo : EIATTR_MERCURY_ISA_VERSION
	.align		4
        /*0040*/ 	.byte	0x03, 0x5f
        /*0042*/ 	.short	0x0101


	//----- nvinfo : EIATTR_INT_WARP_WIDE_INSTR_OFFSETS
	.align		4
        /*0044*/ 	.byte	0x04, 0x31
        /*0046*/ 	.short	(.L_205 - .L_204)


	//   ....[0]....
.L_204:
        /*0048*/ 	.word	0x000000a0


	//   ....[1]....
        /*004c*/ 	.word	0x000001a0


	//   ....[2]....
        /*0050*/ 	.word	0x00000220


	//----- nvinfo : EIATTR_VRC_CTA_INIT_COUNT
	.align		4
.L_205:
        /*0054*/ 	.byte	0x02, 0x4a
	.zero		1
	.zero		1


	//----- nvinfo : EIATTR_EXIT_INSTR_OFFSETS
	.align		4
        /*0058*/ 	.byte	0x04, 0x1c
        /*005a*/ 	.short	(.L_207 - .L_206)


	//   ....[0]....
.L_206:
        /*005c*/ 	.word	0x00000070


	//   ....[1]....
        /*0060*/ 	.word	0x000002e0


	//----- nvinfo : EIATTR_CRS_STACK_SIZE
	.align		4
.L_207:
        /*0064*/ 	.byte	0x04, 0x1e
        /*0066*/ 	.short	(.L_209 - .L_208)
.L_208:
        /*0068*/ 	.word	0x00000000


	//----- nvinfo : EIATTR_CBANK_PARAM_SIZE
	.align		4
.L_209:
        /*006c*/ 	.byte	0x03, 0x19
        /*006e*/ 	.short	0x0018


	//----- nvinfo : EIATTR_PARAM_CBANK
	.align		4
        /*0070*/ 	.byte	0x04, 0x0a
        /*0072*/ 	.short	(.L_211 - .L_210)
	.align		4
.L_210:
        /*0074*/ 	.word	index@(.nv.constant0._Z20queue_enqueue_kernelP5QueueiPi)
        /*0078*/ 	.short	0x0380
        /*007a*/ 	.short	0x0018


	//----- nvinfo : EIATTR_SW_WAR
	.align		4
.L_211:
        /*007c*/ 	.byte	0x04, 0x36
        /*007e*/ 	.short	(.L_213 - .L_212)
.L_212:
        /*0080*/ 	.word	0x00000008
.L_213:


//--------------------- .nv.info._Z17queue_init_kernelP5QueuePii --------------------------
	.section	.nv.info._Z17queue_init_kernelP5QueuePii,"",@"SHT_CUDA_INFO"
	.sectionflags	@""
	.align	4


	//----- nvinfo : EIATTR_CUDA_API_VERSION
	.align		4
        /*0000*/ 	.byte	0x04, 0x37
        /*0002*/ 	.short	(.L_215 - .L_214)
.L_214:
        /*0004*/ 	.word	0x00000082


	//----- nvinfo : EIATTR_KPARAM_INFO
	.align		4
.L_215:
        /*0008*/ 	.byte	0x04, 0x17
        /*000a*/ 	.short	(.L_217 - .L_216)
.L_216:
        /*000c*/ 	.word	0x00000000
        /*0010*/ 	.short	0x0002
        /*0012*/ 	.short	0x0010
        /*0014*/ 	.byte	0x00, 0xf0, 0x11, 0x00


	//----- nvinfo : EIATTR_KPARAM_INFO
	.align		4
.L_217:
        /*0018*/ 	.byte	0x04, 0x17
        /*001a*/ 	.short	(.L_219 - .L_218)
.L_218:
        /*001c*/ 	.word	0x00000000
        /*0020*/ 	.short	0x0001
        /*0022*/ 	.short	0x0008
        /*0024*/ 	.byte	0x00, 0xf5, 0x21, 0x00


	//----- nvinfo : EIATTR_KPARAM_INFO
	.align		4
.L_219:
        /*0028*/ 	.byte	0x04, 0x17
        /*002a*/ 	.short	(.L_221 - .L_220)
.L_220:
        /*002c*/ 	.word	0x00000000
        /*0030*/ 	.short	0x0000
        /*0032*/ 	.short	0x0000
        /*0034*/ 	.byte	0x00, 0xf5, 0x21, 0x00


	//----- nvinfo : EIATTR_SPARSE_MMA_MASK
	.align		4
.L_221:
        /*0038*/ 	.byte	0x03, 0x50
        /*003a*/ 	.short	0x0000


	//----- nvinfo : EIATTR_MAXREG_COUNT
	.align		4
        /*003c*/ 	.byte	0x03, 0x1b
        /*003e*/ 	.short	0x00ff


	//----- nvinfo : EIATTR_MERCURY_ISA_VERSION
	.align		4
        /*0040*/ 	.byte	0x03, 0x5f
        /*0042*/ 	.short	0x0101


	//----- nvinfo : EIATTR_VRC_CTA_INIT_COUNT
	.align		4
        /*0044*/ 	.byte	0x02, 0x4a
	.zero		1
	.zero		1


	//----- nvinfo : EIATTR_EXIT_INSTR_OFFSETS
	.align		4
        /*0048*/ 	.byte	0x04, 0x1c
        /*004a*/ 	.short	(.L_223 - .L_222)


	//   ....[0]....
.L_222:
        /*004c*/ 	.word	0x00000040


	//   ....[1]....
        /*0050*/ 	.word	0x000000c0


	//----- nvinfo : EIATTR_CBANK_PARAM_SIZE
	.align		4
.L_223:
        /*0054*/ 	.byte	0x03, 0x19
        /*0056*/ 	.short	0x0014


	//----- nvinfo : EIATTR_PARAM_CBANK
	.align		4
        /*0058*/ 	.byte	0x04, 0x0a
        /*005a*/ 	.short	(.L_225 - .L_224)
	.align		4
.L_224:
        /*005c*/ 	.word	index@(.nv.constant0._Z17queue_init_kernelP5QueuePii)
        /*0060*/ 	.short	0x0380
        /*0062*/ 	.short	0x0014


	//----- nvinfo : EIATTR_SW_WAR
	.align		4
.L_225:
        /*0064*/ 	.byte	0x04, 0x36
        /*0066*/ 	.short	(.L_227 - .L_226)
.L_226:
        /*0068*/ 	.word	0x00000008
.L_227:


//--------------------- .nv.info._Z16stack_pop_kernelP5StackiPiS1_ --------------------------
	.section	.nv.info._Z16stack_pop_kernelP5StackiPiS1_,"",@"SHT_CUDA_INFO"
	.sectionflags	@""
	.align	4


	//----- nvinfo : EIATTR_CUDA_API_VERSION
	.align		4
        /*0000*/ 	.byte	0x04, 0x37
        /*0002*/ 	.short	(.L_229 - .L_228)
.L_228:
        /*0004*/ 	.word	0x00000082


	//----- nvinfo : EIATTR_KPARAM_INFO
	.align		4
.L_229:
        /*0008*/ 	.byte	0x04, 0x17
        /*000a*/ 	.short	(.L_231 - .L_230)
.L_230:
        /*000c*/ 	.word	0x00000000
        /*0010*/ 	.short	0x0003
        /*0012*/ 	.short	0x0018
        /*0014*/ 	.byte	0x00, 0xf5, 0x21, 0x00


	//----- nvinfo : EIATTR_KPARAM_INFO
	.align		4
.L_231:
        /*0018*/ 	.byte	0x04, 0x17
        /*001a*/ 	.short	(.L_233 - .L_232)
.L_232:
        /*001c*/ 	.word	0x00000000
        /*0020*/ 	.short	0x0002
        /*0022*/ 	.short	0x0010
        /*0024*/ 	.byte	0x00, 0xf5, 0x21, 0x00


	//----- nvinfo : EIATTR_KPARAM_INFO
	.align		4
.L_233:
        /*0028*/ 	.byte	0x04, 0x17
        /*002a*/ 	.short	(.L_235 - .L_234)
.L_234:
        /*002c*/ 	.word	0x00000000
        /*0030*/ 	.short	0x0001
        /*0032*/ 	.short	0x0008
        /*0034*/ 	.byte	0x00, 0xf0, 0x11, 0x00


	//----- nvinfo : EIATTR_KPARAM_INFO
	.align		4
.L_235:
        /*0038*/ 	.byte	0x04, 0x17
        /*003a*/ 	.short	(.L_237 - .L_236)
.L_236:
        /*003c*/ 	.word	0x00000000
        /*0040*/ 	.short	0x0000
        /*0042*/ 	.short	0x0000
        /*0044*/ 	.byte	0x00, 0xf5, 0x21, 0x00


	//----- nvinfo : EIATTR_SPARSE_MMA_MASK
	.align		4
.L_237:
        /*0048*/ 	.byte	0x03, 0x50
        /*004a*/ 	.short	0x0000


	//----- nvinfo : EIATTR_MAXREG_COUNT
	.align		4
        /*004c*/ 	.byte	0x03, 0x1b
        /*004e*/ 	.short	0x00ff


	//----- nvinfo : EIATTR_MERCURY_ISA_VERSION
	.align		4
        /*0050*/ 	.byte	0x03, 0x5f
        /*0052*/ 	.short	0x0101


	//----- nvinfo : EIATTR_INT_WARP_WIDE_INSTR_OFFSETS
	.align		4
        /*0054*/ 	.byte	0x04, 0x31
        /*0056*/ 	.short	(.L_239 - .L_238)


	//   ....[0]....
.L_238:
        /*0058*/ 	.word	0x000000a0


	//   ....[1]....
        /*005c*/ 	.word	0x00000190


	//   ....[2]....
        /*0060*/ 	.word	0x00000220


	//----- nvinfo : EIATTR_VRC_CTA_INIT_COUNT
	.align		4
.L_239:
        /*0064*/ 	.byte	0x02, 0x4a
	.zero		1
	.zero		1


	//----- nvinfo : EIATTR_EXIT_INSTR_OFFSETS
	.align		4
        /*0068*/ 	.byte	0x04, 0x1c
        /*006a*/ 	.short	(.L_241 - .L_240)


	//   ....[0]....
.L_240:
        /*006c*/ 	.word	0x00000070


	//   ....[1]....
        /*0070*/ 	.word	0x00000310


	//----- nvinfo : EIATTR_CRS_STACK_SIZE
	.align		4
.L_241:
        /*0074*/ 	.byte	0x04, 0x1e
        /*0076*/ 	.short	(.L_243 - .L_242)
.L_242:
        /*0078*/ 	.word	0x00000000


	//----- nvinfo : EIATTR_CBANK_PARAM_SIZE
	.align		4
.L_243:
        /*007c*/ 	.byte	0x03, 0x19
        /*007e*/ 	.short	0x0020


	//----- nvinfo : EIATTR_PARAM_CBANK
	.align		4
        /*0080*/ 	.byte	0x04, 0x0a
        /*0082*/ 	.short	(.L_245 - .L_244)
	.align		4
.L_244:
        /*0084*/ 	.word	index@(.nv.constant0._Z16stack_pop_kernelP5StackiPiS1_)
        /*0088*/ 	.short	0x0380
        /*008a*/ 	.short	0x0020


	//----- nvinfo : EIATTR_SW_WAR
	.align		4
.L_245:
        /*008c*/ 	.byte	0x04, 0x36
        /*008e*/ 	.short	(.L_247 - .L_246)
.L_246:
        /*0090*/ 	.word	0x00000008
.L_247:


//--------------------- .nv.info._Z17stack_push_kernelP5StackiPi --------------------------
	.section	.nv.info._Z17stack_push_kernelP5StackiPi,"",@"SHT_CUDA_INFO"
	.sectionflags	@""
	.align	4


	//----- nvinfo : EIATTR_CUDA_API_VERSION
	.align		4
        /*0000*/ 	.byte	0x04, 0x37
        /*0002*/ 	.short	(.L_249 - .L_248)
.L_248:
        /*0004*/ 	.word	0x00000082


	//----- nvinfo : EIATTR_KPARAM_INFO
	.align		4
.L_249:
        /*0008*/ 	.byte	0x04, 0x17
        /*000a*/ 	.short	(.L_251 - .L_250)
.L_250:
        /*000c*/ 	.word	0x00000000
        /*0010*/ 	.short	0x0002
        /*0012*/ 	.short	0x0010
        /*0014*/ 	.byte	0x00, 0xf5, 0x21, 0x00


	//----- nvinfo : EIATTR_KPARAM_INFO
	.align		4
.L_251:
        /*0018*/ 	.byte	0x04, 0x17
        /*001a*/ 	.short	(.L_253 - .L_252)
.L_252:
        /*001c*/ 	.word	0x00000000
        /*0020*/ 	.short	0x0001
        /*0022*/ 	.short	0x0008
        /*0024*/ 	.byte	0x00, 0xf0, 0x11, 0x00


	//----- nvinfo : EIATTR_KPARAM_INFO
	.align		4
.L_253:
        /*0028*/ 	.byte	0x04, 0x17
        /*002a*/ 	.short	(.L_255 - .L_254)
.L_254:
        /*002c*/ 	.word	0x00000000
        /*0030*/ 	.short	0x0000
        /*0032*/ 	.short	0x0000
        /*0034*/ 	.byte	0x00, 0xf5, 0x21, 0x00


	//----- nvinfo : EIATTR_SPARSE_MMA_MASK
	.align		4
.L_255:
        /*0038*/ 	.byte	0x03, 0x50
        /*003a*/ 	.short	0x0000


	//----- nvinfo : EIATTR_MAXREG_COUNT
	.align		4
        /*003c*/ 	.byte	0x03, 0x1b
        /*003e*/ 	.short	0x00ff


	//----- nvinfo : EIATTR_MERCURY_ISA_VERSION
	.align		4
        /*0040*/ 	.byte	0x03, 0x5f
        /*0042*/ 	.short	0x0101


	//----- nvinfo : EIATTR_INT_WARP_WIDE_INSTR_OFFSETS
	.align		4
        /*0044*/ 	.byte	0x04, 0x31
        /*0046*/ 	.short	(.L_257 - .L_256)


	//   ....[0]....
.L_256:
        /*0048*/ 	.word	0x000000a0


	//   ....[1]....
        /*004c*/ 	.word	0x000001a0


	//   ....[2]....
        /*0050*/ 	.word	0x00000230


	//----- nvinfo : EIATTR_VRC_CTA_INIT_COUNT
	.align		4
.L_257:
        /*0054*/ 	.byte	0x02, 0x4a
	.zero		1
	.zero		1


	//----- nvinfo : EIATTR_EXIT_INSTR_OFFSETS
	.align		4
        /*0058*/ 	.byte	0x04, 0x1c
        /*005a*/ 	.short	(.L_259 - .L_258)


	//   ....[0]....
.L_258:
        /*005c*/ 	.word	0x00000070


	//   ....[1]....
        /*0060*/ 	.word	0x000002f0


	//----- nvinfo : EIATTR_CRS_STACK_SIZE
	.align		4
.L_259:
        /*0064*/ 	.byte	0x04, 0x1e
        /*0066*/ 	.short	(.L_261 - .L_260)
.L_260:
        /*0068*/ 	.word	0x00000000


	//----- nvinfo : EIATTR_CBANK_PARAM_SIZE
	.align		4
.L_261:
        /*006c*/ 	.byte	0x03, 0x19
        /*006e*/ 	.short	0x0018


	//----- nvinfo : EIATTR_PARAM_CBANK
	.align		4
        /*0070*/ 	.byte	0x04, 0x0a
        /*0072*/ 	.short	(.L_263 - .L_262)
	.align		4
.L_262:
        /*0074*/ 	.word	index@(.nv.constant0._Z17stack_push_kernelP5StackiPi)
        /*0078*/ 	.short	0x0380
        /*007a*/ 	.short	0x0018


	//----- nvinfo : EIATTR_SW_WAR
	.align		4
.L_263:
        /*007c*/ 	.byte	0x04, 0x36
        /*007e*/ 	.short	(.L_265 - .L_264)
.L_264:
        /*0080*/ 	.word	0x00000008
.L_265:


//--------------------- .nv.info._Z17stack_init_kernelP5StackPii --------------------------
	.section	.nv.info._Z17stack_init_kernelP5StackPii,"",@"SHT_CUDA_INFO"
	.sectionflags	@""
	.align	4


	//----- nvinfo : EIATTR_CUDA_API_VERSION
	.align		4
        /*0000*/ 	.byte	0x04, 0x37
        /*0002*/ 	.short	(.L_267 - .L_266)
.L_266:
        /*0004*/ 	.word	0x00000082


	//----- nvinfo : EIATTR_KPARAM_INFO
	.align		4
.L_267:
        /*0008*/ 	.byte	0x04, 0x17
        /*000a*/ 	.short	(.L_269 - .L_268)
.L_268:
        /*000c*/ 	.word	0x00000000
        /*0010*/ 	.short	0x0002
        /*0012*/ 	.short	0x0010
        /*0014*/ 	.byte	0x00, 0xf0, 0x11, 0x00


	//----- nvinfo : EIATTR_KPARAM_INFO
	.align		4
.L_269:
        /*0018*/ 	.byte	0x04, 0x17
        /*001a*/ 	.short	(.L_271 - .L_270)
.L_270:
        /*001c*/ 	.word	0x00000000
        /*0020*/ 	.short	0x0001
        /*0022*/ 	.short	0x0008
        /*0024*/ 	.byte	0x00, 0xf5, 0x21, 0x00


	//----- nvinfo : EIATTR_KPARAM_INFO
	.align		4
.L_271:
        /*0028*/ 	.byte	0x04, 0x17
        /*002a*/ 	.short	(.L_273 - .L_272)
.L_272:
        /*002c*/ 	.word	0x00000000
        /*0030*/ 	.short	0x0000
        /*0032*/ 	.short	0x0000
        /*0034*/ 	.byte	0x00, 0xf5, 0x21, 0x00


	//----- nvinfo : EIATTR_SPARSE_MMA_MASK
	.align		4
.L_273:
        /*0038*/ 	.byte	0x03, 0x50
        /*003a*/ 	.short	0x0000


	//----- nvinfo : EIATTR_MAXREG_COUNT
	.align		4
        /*003c*/ 	.byte	0x03, 0x1b
        /*003e*/ 	.short	0x00ff


	//----- nvinfo : EIATTR_MERCURY_ISA_VERSION
	.align		4
        /*0040*/ 	.byte	0x03, 0x5f
        /*0042*/ 	.short	0x0101


	//----- nvinfo : EIATTR_VRC_CTA_INIT_COUNT
	.align		4
        /*0044*/ 	.byte	0x02, 0x4a
	.zero		1
	.zero		1


	//----- nvinfo : EIATTR_EXIT_INSTR_OFFSETS
	.align		4
        /*0048*/ 	.byte	0x04, 0x1c
        /*004a*/ 	.short	(.L_275 - .L_274)


	//   ....[0]....
.L_274:
        /*004c*/ 	.word	0x00000040


	//   ....[1]....
        /*0050*/ 	.word	0x000000c0


	//----- nvinfo : EIATTR_CBANK_PARAM_SIZE
	.align		4
.L_275:
        /*0054*/ 	.byte	0x03, 0x19
        /*0056*/ 	.short	0x0014


	//----- nvinfo : EIATTR_PARAM_CBANK
	.align		4
        /*0058*/ 	.byte	0x04, 0x0a
        /*005a*/ 	.short	(.L_277 - .L_276)
	.align		4
.L_276:
        /*005c*/ 	.word	index@(.nv.constant0._Z17stack_init_kernelP5StackPii)
        /*0060*/ 	.short	0x0380
        /*0062*/ 	.short	0x0014


	//----- nvinfo : EIATTR_SW_WAR
	.align		4
.L_277:
        /*0064*/ 	.byte	0x04, 0x36
        /*0066*/ 	.short	(.L_279 - .L_278)
.L_278:
        /*0068*/ 	.word	0x00000008
.L_279:


//--------------------- .nv.callgraph             --------------------------
	.section	.nv.callgraph,"",@"SHT_CUDA_CALLGRAPH"
	.align	4
	.sectionentsize	8
	.align		4
        /*0000*/ 	.word	0x00000000
	.align		4
        /*0004*/ 	.word	0xffffffff
	.align		4
        /*0008*/ 	.word	0x00000000
	.align		4
        /*000c*/ 	.word	0xfffffffe
	.align		4
        /*0010*/ 	.word	0x00000000
	.align		4
        /*0014*/ 	.word	0xfffffffd
	.align		4
        /*0018*/ 	.word	0x00000000
	.align		4
        /*001c*/ 	.word	0xfffffffc


//--------------------- .text._Z22sharedq_dequeue_kernelP11SharedQueueiPiS1_ --------------------------
	.section	.text._Z22sharedq_dequeue_kernelP11SharedQueueiPiS1_,"ax",@progbits
	.align	128
        .global         _Z22sharedq_dequeue_kernelP11SharedQueueiPiS1_
        .type           _Z22sharedq_dequeue_kernelP11SharedQueueiPiS1_,@function
        .size           _Z22sharedq_dequeue_kernelP11SharedQueueiPiS1_,(.L_x_33 - _Z22sharedq_dequeue_kernelP11SharedQueueiPiS1_)
        .other          _Z22sharedq_dequeue_kernelP11SharedQueueiPiS1_,@"STO_CUDA_ENTRY STV_DEFAULT"
_Z22sharedq_dequeue_kernelP11SharedQueueiPiS1_:
.text._Z22sharedq_dequeue_kernelP11SharedQueueiPiS1_:
[----:B------:R-:W-:Y:S01]  /*0000*/  LDC R1, c[0x0][0x37c] ;  /* 0x0000df00ff017b82 */ /* 0x000fe20000000800 */
[----:B------:R-:W0:Y:S07]  /*0010*/  S2R R9, SR_TID.X ;  /* 0x0000000000097919 */ /* 0x000e2e0000002100 */
[----:B------:R-:W0:Y:S01]  /*0020*/  S2UR UR4, SR_CTAID.X ;  /* 0x00000000000479c3 */ /* 0x000e220000002500 */
[----:B------:R-:W1:Y:S07]  /*0030*/  LDCU UR5, c[0x0][0x388] ;  /* 0x00007100ff0577ac */ /* 0x000e6e0008000800 */
[----:B------:R-:W0:Y:S02]  /*0040*/  LDC R0, c[0x0][0x360] ;  /* 0x0000d800ff007b82 */ /* 0x000e240000000800 */
[----:B0-----:R-:W-:-:S05]  /*0050*/  IMAD R0, R0, UR4, R9 ;  /* 0x0000000400007c24 */ /* 0x001fca000f8e0209 */
[----:B-1----:R-:W-:-:S13]  /*0060*/  ISETP.GE.AND P0, PT, R0, UR5, PT ;  /* 0x0000000500007c0c */ /* 0x002fda000bf06270 */
[----:B------:R-:W-:Y:S05]  /*0070*/  @P0 EXIT ;  /* 0x000000000000094d */ /* 0x000fea0003800000 */
[----:B------:R-:W0:Y:S01]  /*0080*/  S2R R3, SR_LANEID ;  /* 0x0000000000037919 */ /* 0x000e220000000000 */
[----:B------:R-:W1:Y:S01]  /*0090*/  LDCU.64 UR4, c[0x0][0x380] ;  /* 0x00007000ff0477ac */ /* 0x000e620008000a00 */
[----:B------:R-:W-:Y:S01]  /*00a0*/  VOTEU.ANY UR8, UPT, PT ;  /* 0x0000000000087886 */ /* 0x000fe200038e0100 */
[----:B------:R-:W2:Y:S01]  /*00b0*/  LDCU.64 UR6, c[0x0][0x358] ;  /* 0x00006b00ff0677ac */ /* 0x000ea20008000a00 */
[----:B------:R-:W0:Y:S08]  /*00c0*/  FLO.U32 R8, UR8 ;  /* 0x0000000800087d00 */ /* 0x000e3000080e0000 */
[----:B------:R-:W2:Y:S01]  /*00d0*/  POPC R11, UR8 ;  /* 0x00000008000b7d09 */ /* 0x000ea20008000000 */
[----:B-1----:R-:W-:-:S04]  /*00e0*/  UIADD3 UR4, UP0, UPT, UR4, 0x8, URZ ;  /* 0x0000000804047890 */ /* 0x002fc8000ff1e0ff */
[----:B------:R-:W-:Y:S02]  /*00f0*/  UIADD3.X UR5, UPT, UPT, URZ, UR5, URZ, UP0, !UPT ;  /* 0x00000005ff057290 */ /* 0x000fe400087fe4ff */
[----:B------:R-:W-:Y:S02]  /*0100*/  MOV R2, UR4 ;  /* 0x0000000400027c02 */ /* 0x000fe40008000f00 */
[----:B0-----:R-:W-:Y:S02]  /*0110*/  ISETP.EQ.U32.AND P0, PT, R8, R3, PT ;  /* 0x000000030800720c */ /* 0x001fe40003f02070 */
[----:B------:R-:W-:Y:S01]  /*0120*/  MOV R3, UR5 ;  /* 0x0000000500037c02 */ /* 0x000fe20008000f00 */
[----:B------:R-:W0:Y:S10]  /*0130*/  LDC.64 R4, c[0x0][0x380] ;  /* 0x0000e000ff047b82 */ /* 0x000e340000000a00 */
[----:B--2---:R-:W2:Y:S04]  /*0140*/  @P0 ATOMG.E.ADD.STRONG.GPU PT, R3, desc[UR6][R2.64], R11 ;  /* 0x8000000b020309a8 */ /* 0x004ea800081ef106 */
[----:B0-----:R-:W3:Y:S01]  /*0150*/  LDG.E R6, desc[UR6][R4.64+0xc] ;  /* 0x00000c0604067981 */ /* 0x001ee2000c1e1900 */
[----:B------:R-:W-:Y:S01]  /*0160*/  BSSY.RECONVERGENT B0, `(.L_x_0) ;  /* 0x000001e000007945 */ /* 0x000fe20003800200 */
[----:B------:R-:W0:Y:S02]  /*0170*/  S2R R10, SR_LTMASK ;  /* 0x00000000000a7919 */ /* 0x000e240000003900 */
[----:B0-----:R-:W-:-:S06]  /*0180*/  LOP3.LUT R10, R10, UR8, RZ, 0xc0, !PT ;  /* 0x000000080a0a7c12 */ /* 0x001fcc000f8ec0ff */
[----:B------:R-:W0:Y:S01]  /*0190*/  POPC R10, R10 ;  /* 0x0000000a000a7309 */ /* 0x000e220000000000 */
[----:B--2---:R-:W0:Y:S02]  /*01a0*/  SHFL.IDX PT, R7, R3, R8, 0x1f ;  /* 0x00001f0803077589 */ /* 0x004e2400000e0000 */
[----:B0-----:R-:W-:-:S05]  /*01b0*/  IMAD.IADD R7, R7, 0x1, R10 ;  /* 0x0000000107077824 */ /* 0x001fca00078e020a */
[----:B---3--:R-:W-:-:S13]  /*01c0*/  ISETP.GE.AND P0, PT, R7, R6, PT ;  /* 0x000000060700720c */ /* 0x008fda0003f06270 */
[----:B------:R-:W-:Y:S05]  /*01d0*/  @P0 BRA `(.L_x_1) ;  /* 0x0000000000580947 */ /* 0x000fea0003800000 */
[----:B------:R-:W2:Y:S02]  /*01e0*/  LDG.E R2, desc[UR6][R4.64+0x10] ;  /* 0x0000100604027981 */ /* 0x000ea4000c1e1900 */
[----:B--2---:R-:W-:-:S13]  /*01f0*/  ISETP.GE.AND P0, PT, R7, R2, PT ;  /* 0x000000020700720c */ /* 0x004fda0003f06270 */
[----:B------:R-:W-:Y:S05]  /*0200*/  @P0 BRA `(.L_x_1) ;  /* 0x00000000004c0947 */ /* 0x000fea0003800000 */
[----:B------:R0:W2:Y:S01]  /*0210*/  LDG.E.64 R2, desc[UR6][R4.64] ;  /* 0x0000000604027981 */ /* 0x0000a2000c1e1b00 */
[----:B------:R-:W1:Y:S01]  /*0220*/  S2UR UR5, SR_CgaCtaId ;  /* 0x00000000000579c3 */ /* 0x000e620000008800 */
[----:B------:R-:W-:-:S07]  /*0230*/  UMOV UR4, 0x400 ;  /* 0x0000040000047882 */ /* 0x000fce0000000000 */
[----:B0-----:R-:W0:Y:S01]  /*0240*/  LDC.64 R4, c[0x0][0x390] ;  /* 0x0000e400ff047b82 */ /* 0x001e220000000a00 */
[----:B--2---:R-:W-:Y:S01]  /*0250*/  IMAD.WIDE R2, R7, 0x4, R2 ;  /* 0x0000000407027825 */ /* 0x004fe200078e0202 */
[----:B-1----:R-:W-:-:S06]  /*0260*/  ULEA UR4, UR5, UR4, 0x18 ;  /* 0x0000000405047291 */ /* 0x002fcc000f8ec0ff */
[----:B------:R-:W1:Y:S01]  /*0270*/  LDC.64 R6, c[0x0][0x398] ;  /* 0x0000e600ff067b82 */ /* 0x000e620000000a00 */
[----:B------:R0:W2:Y:S01]  /*0280*/  LD.E R8, desc[UR6][R2.64] ;  /* 0x0000000602087980 */ /* 0x0000a2000c101900 */
[----:B------:R-:W-:Y:S01]  /*0290*/  LEA R9, R9, UR4, 0x2 ;  /* 0x0000000409097c11 */ /* 0x000fe2000f8e10ff */
[----:B------:R-:W-:Y:S05]  /*02a0*/  WARPSYNC.ALL ;  /* 0x0000000000007948 */ /* 0x000fea0003800000 */
[----:B0-----:R-:W-:-:S04]  /*02b0*/  IMAD.WIDE R2, R0, 0x4, R4 ;  /* 0x0000000400027825 */ /* 0x001fc800078e0204 */
[----:B-1----:R-:W-:-:S04]  /*02c0*/  IMAD.WIDE R4, R0, 0x4, R6 ;  /* 0x0000000400047825 */ /* 0x002fc800078e0206 */
[----:B------:R-:W-:Y:S01]  /*02d0*/  HFMA2 R7, -RZ, RZ, 0, 5.9604644775390625e-08 ;  /* 0x00000001ff077431 */ /* 0x000fe200000001ff */
[----:B--2---:R-:W-:Y:S01]  /*02e0*/  STS [R9], R8 ;  /* 0x0000000809007388 */ /* 0x004fe20000000800 */
[----:B------:R-:W-:Y:S06]  /*02f0*/  BAR.SYNC.DEFER_BLOCKING 0x0 ;  /* 0x0000000000007b1d */ /* 0x000fec0000010000 */
[----:B------:R-:W0:Y:S04]  /*0300*/  LDS R11, [R9] ;  /* 0x00000000090b7984 */ /* 0x000e280000000800 */
[----:B0-----:R-:W-:Y:S04]  /*0310*/  STG.E desc[UR6][R2.64], R11 ;  /* 0x0000000b02007986 */ /* 0x001fe8000c101906 */
[----:B------:R-:W-:Y:S01]  /*0320*/  STG.E desc[UR6][R4.64], R7 ;  /* 0x0000000704007986 */ /* 0x000fe2000c101906 */
[----:B------:R-:W-:Y:S05]  /*0330*/  EXIT ;  /* 0x000000000000794d */ /* 0x000fea0003800000 */
.L_x_1:
[----:B------:R-:W-:Y:S05]  /*0340*/  BSYNC.RECONVERGENT B0 ;  /* 0x0000000000007941 */ /* 0x000fea0003800200 */
.L_x_0:
[----:B------:R-:W0:Y:S01]  /*0350*/  LDC.64 R2, c[0x0][0x398] ;  /* 0x0000e600ff027b82 */ /* 0x000e220000000a00 */
[----:B------:R-:W-:-:S07]  /*0360*/  IMAD.MOV.U32 R7, RZ, RZ, -0x1 ;  /* 0xffffffffff077424 */ /* 0x000fce00078e00ff */
[----:B------:R-:W1:Y:S01]  /*0370*/  LDC.64 R4, c[0x0][0x390] ;  /* 0x0000e400ff047b82 */ /* 0x000e620000000a00 */
[----:B0-----:R-:W-:-:S05]  /*0380*/  IMAD.WIDE R2, R0, 0x4, R2 ;  /* 0x0000000400027825 */ /* 0x001fca00078e0202 */
[----:B------:R-:W-:Y:S01]  /*0390*/  STG.E desc[UR6][R2.64], RZ ;  /* 0x000000ff02007986 */ /* 0x000fe2000c101906 */
[----:B-1----:R-:W-:-:S05]  /*03a0*/  IMAD.WIDE R4, R0, 0x4, R4 ;  /* 0x0000000400047825 */ /* 0x002fca00078e0204 */
[----:B------:R-:W-:Y:S01]  /*03b0*/  STG.E desc[UR6][R4.64], R7 ;  /* 0x0000000704007986 */ /* 0x000fe2000c101906 */
[----:B------:R-:W-:Y:S05]  /*03c0*/  EXIT ;  /* 0x000000000000794d */ /* 0x000fea0003800000 */
.L_x_2:
[----:B------:R-:W-:-:S00]  /*03d0*/  BRA `(.L_x_2) ;  /* 0xfffffffc00fc7947 */ /* 0x000fc0000383ffff */
[----:B------:R-:W-:-:S00]  /*03e0*/  NOP ;  /* 0x0000000000007918 */ /* 0x000fc00000000000 */
        /* <DEDUP_REMOVED lines=9> */
.L_x_33:


//--------------------- .text._Z22sharedq_enqueue_kernelP11SharedQueueiPi --------------------------
	.section	.text._Z22sharedq_enqueue_kernelP11SharedQueueiPi,"ax",@progbits
	.align	128
        .global         _Z22sharedq_enqueue_kernelP11SharedQueueiPi
        .type           _Z22sharedq_enqueue_kernelP11SharedQueueiPi,@function
        .size           _Z22sharedq_enqueue_kernelP11SharedQueueiPi,(.L_x_34 - _Z22sharedq_enqueue_kernelP11SharedQueueiPi)
        .other          _Z22sharedq_enqueue_kernelP11SharedQueueiPi,@"STO_CUDA_ENTRY STV_DEFAULT"
_Z22sharedq_enqueue_kernelP11SharedQueueiPi:
.text._Z22sharedq_enqueue_kernelP11SharedQueueiPi:
        /* <DEDUP_REMOVED lines=16> */
[----:B------:R-:W-:-:S04]  /*0100*/  IMAD.U32 R2, RZ, RZ, UR4 ;  /* 0x00000004ff027e24 */ /* 0x000fc8000f8e00ff */
[----:B------:R-:W-:Y:S01]  /*0110*/  IMAD.U32 R3, RZ, RZ, UR5 ;  /* 0x00000005ff037e24 */ /* 0x000fe2000f8e00ff */
[----:B0-----:R-:W-:Y:S01]  /*0120*/  ISETP.EQ.U32.AND P0, PT, R6, R13, PT ;  /* 0x0000000d0600720c */ /* 0x001fe20003f02070 */
[----:B------:R-:W0:-:S12]  /*0130*/  LDC.64 R4, c[0x0][0x380] ;  /* 0x0000e000ff047b82 */ /* 0x000e180000000a00 */
        /* <DEDUP_REMOVED lines=10> */
[----:B------:R-:W2:Y:S02]  /*01e0*/  LDG.E.64 R2, desc[UR6][R4.64] ;  /* 0x0000000604027981 */ /* 0x000ea4000c1e1b00 */
[----:B--2---:R-:W-:-:S05]  /*01f0*/  IMAD.WIDE R2, R9, 0x4, R2 ;  /* 0x0000000409027825 */ /* 0x004fca00078e0202 */
[----:B------:R0:W-:Y:S01]  /*0200*/  ST.E desc[UR6][R2.64], R7 ;  /* 0x0000000702007985 */ /* 0x0001e2000c101906 */
[----:B------:R-:W-:Y:S05]  /*0210*/  BRA `(.L_x_5) ;  /* 0x0000000000187947 */ /* 0x000fea0003800000 */
.L_x_4:
[----:B------:R-:W-:Y:S02]  /*0220*/  VOTEU.ANY UR4, UPT, PT ;  /* 0x0000000000047886 */ /* 0x000fe400038e0100 */
[----:B------:R-:W-:Y:S02]  /*0230*/  UFLO.U32 UR5, UR4 ;  /* 0x00000004000572bd */ /* 0x000fe400080e0000 */
[----:B------:R-:W-:-:S04]  /*0240*/  UPOPC UR4, UR4 ;  /* 0x00000004000472bf */ /* 0x000fc80008000000 */
[----:B------:R-:W-:Y:S02]  /*0250*/  ISETP.EQ.U32.AND P0, PT, R13, UR5, PT ;  /* 0x000000050d007c0c */ /* 0x000fe4000bf02070 */
[----:B------:R-:W-:-:S11]  /*0260*/  IMAD R5, RZ, RZ, -UR4 ;  /* 0x80000004ff057e24 */ /* 0x000fd6000f8e02ff */
[----:B------:R1:W-:Y:S02]  /*0270*/  @P0 REDG.E.ADD.STRONG.GPU desc[UR6][R2.64], R5 ;  /* 0x000000050200098e */ /* 0x0003e4000c12e106 */
.L_x_5:
[----:B------:R-:W-:Y:S05]  /*0280*/  BSYNC.RECONVERGENT B0 ;  /* 0x0000000000007941 */ /* 0x000fea0003800200 */
.L_x_3:
[----:B01----:R-:W0:Y:S01]  /*0290*/  LDC.64 R2, c[0x0][0x390] ;  /* 0x0000e400ff027b82 */ /* 0x003e220000000a00 */
[----:B------:R-:W-:-:S04]  /*02a0*/  ISETP.GE.AND P0, PT, R9, R0, PT ;  /* 0x000000000900720c */ /* 0x000fc80003f06270 */
[----:B------:R-:W-:Y:S01]  /*02b0*/  SEL R5, RZ, 0x1, P0 ;  /* 0x00000001ff057807 */ /* 0x000fe20000000000 */
[----:B0-----:R-:W-:-:S05]  /*02c0*/  IMAD.WIDE R2, R7, 0x4, R2 ;  /* 0x0000000407027825 */ /* 0x001fca00078e0202 */
[----:B------:R-:W-:Y:S01]  /*02d0*/  STG.E desc[UR6][R2.64], R5 ;  /* 0x0000000502007986 */ /* 0x000fe2000c101906 */
[----:B------:R-:W-:Y:S05]  /*02e0*/  EXIT ;  /* 0x000000000000794d */ /* 0x000fea0003800000 */
.L_x_6:
        /* <DEDUP_REMOVED lines=9> */
.L_x_34:


//--------------------- .text._Z19sharedq_init_kernelP11SharedQueuePii --------------------------
	.section	.text._Z19sharedq_init_kernelP11SharedQueuePii,"ax",@progbits
	.align	128
        .global         _Z19sharedq_init_kernelP11SharedQueuePii
        .type           _Z19sharedq_init_kernelP11SharedQueuePii,@function
        .size           _Z19sharedq_init_kernelP11SharedQueuePii,(.L_x_35 - _Z19sharedq_init_kernelP11SharedQueuePii)
        .other          _Z19sharedq_init_kernelP11SharedQueuePii,@"STO_CUDA_ENTRY STV_DEFAULT"
_Z19sharedq_init_kernelP11SharedQueuePii:
.text._Z19sharedq_init_kernelP11SharedQueuePii:
[----:B------:R-:W-:Y:S01]  /*0000*/  LDC R1, c[0x0][0x37c] ;  /* 0x0000df00ff017b82 */ /* 0x000fe20000000800 */
[----:B------:R-:W0:Y:S07]  /*0010*/  S2R R0, SR_TID.X ;  /* 0x0000000000007919 */ /* 0x000e2e0000002100 */
[----:B------:R-:W0:Y:S02]  /*0020*/  S2UR UR4, SR_CTAID.X ;  /* 0x00000000000479c3 */ /* 0x000e240000002500 */
[----:B0-----:R-:W-:-:S13]  /*0030*/  LOP3.LUT P0, RZ, R0, UR4, RZ, 0xfc, !PT ;  /* 0x0000000400ff7c12 */ /* 0x001fda000f80fcff */
[----:B------:R-:W-:Y:S05]  /*0040*/  @P0 EXIT ;  /* 0x000000000000094d */ /* 0x000fea0003800000 */
[----:B------:R-:W0:Y:S01]  /*0050*/  LDC.64 R2, c[0x0][0x380] ;  /* 0x0000e000ff027b82 */ /* 0x000e220000000a00 */
[----:B------:R-:W0:Y:S07]  /*0060*/  LDCU.64 UR4, c[0x0][0x358] ;  /* 0x00006b00ff0477ac */ /* 0x000e2e0008000a00 */
[----:B------:R-:W1:Y:S08]  /*0070*/  LDC.64 R4, c[0x0][0x388] ;  /* 0x0000e200ff047b82 */ /* 0x000e700000000a00 */
[----:B------:R-:W2:Y:S01]  /*0080*/  LDC R7, c[0x0][0x390] ;  /* 0x0000e400ff077b82 */ /* 0x000ea20000000800 */
[----:B0-----:R-:W-:Y:S04]  /*0090*/  STG.E.64 desc[UR4][R2.64+0x8], RZ ;  /* 0x000008ff02007986 */ /* 0x001fe8000c101b04 */
[----:B-1----:R-:W-:Y:S04]  /*00a0*/  STG.E.64 desc[UR4][R2.64], R4 ;  /* 0x0000000402007986 */ /* 0x002fe8000c101b04 */
[----:B--2---:R-:W-:Y:S01]  /*00b0*/  STG.E desc[UR4][R2.64+0x10], R7 ;  /* 0x0000100702007986 */ /* 0x004fe2000c101904 */
[----:B------:R-:W-:Y:S05]  /*00c0*/  EXIT ;  /* 0x000000000000794d */ /* 0x000fea0003800000 */
.L_x_7:
        /* <DEDUP_REMOVED lines=11> */
.L_x_35:


//--------------------- .text._Z19mpmc_dequeue_kernelP9MpmcQueueiPiS1_ --------------------------
	.section	.text._Z19mpmc_dequeue_kernelP9MpmcQueueiPiS1_,"ax",@progbits
	.align	128
        .global         _Z19mpmc_dequeue_kernelP9MpmcQueueiPiS1_
        .type           _Z19mpmc_dequeue_kernelP9MpmcQueueiPiS1_,@function
        .size           _Z19mpmc_dequeue_kernelP9MpmcQueueiPiS1_,(.L_x_36 - _Z19mpmc_dequeue_kernelP9MpmcQueueiPiS1_)
        .other          _Z19mpmc_dequeue_kernelP9MpmcQueueiPiS1_,@"STO_CUDA_ENTRY STV_DEFAULT"
_Z19mpmc_dequeue_kernelP9MpmcQueueiPiS1_:
.text._Z19mpmc_dequeue_kernelP9MpmcQueueiPiS1_:
        /* <DEDUP_REMOVED lines=10> */
[----:B------:R-:W2:Y:S01]  /*00a0*/  LDC.64 R8, c[0x0][0x390] ;  /* 0x0000e400ff087b82 */ /* 0x000ea20000000a00 */
[----:B------:R-:W-:Y:S01]  /*00b0*/  VOTEU.ANY UR8, UPT, PT ;  /* 0x0000000000087886 */ /* 0x000fe200038e0100 */
[----:B------:R-:W3:Y:S01]  /*00c0*/  LDCU.64 UR6, c[0x0][0x358] ;  /* 0x00006b00ff0677ac */ /* 0x000ee20008000a00 */
[----:B------:R-:W0:Y:S08]  /*00d0*/  FLO.U32 R10, UR8 ;  /* 0x00000008000a7d00 */ /* 0x000e3000080e0000 */
[----:B------:R-:W3:Y:S01]  /*00e0*/  POPC R15, UR8 ;  /* 0x00000008000f7d09 */ /* 0x000ee20008000000 */
[----:B-1----:R-:W-:-:S04]  /*00f0*/  UIADD3 UR4, UP0, UPT, UR4, 0x8, URZ ;  /* 0x0000000804047890 */ /* 0x002fc8000ff1e0ff */
[----:B------:R-:W-:Y:S02]  /*0100*/  UIADD3.X UR5, UPT, UPT, URZ, UR5, URZ, UP0, !UPT ;  /* 0x00000005ff057290 */ /* 0x000fe400087fe4ff */
[----:B------:R-:W-:-:S04]  /*0110*/  IMAD.U32 R4, RZ, RZ, UR4 ;  /* 0x00000004ff047e24 */ /* 0x000fc8000f8e00ff */
[----:B------:R-:W-:Y:S01]  /*0120*/  IMAD.U32 R5, RZ, RZ, UR5 ;  /* 0x00000005ff057e24 */ /* 0x000fe2000f8e00ff */
[----:B0-----:R-:W-:Y:S02]  /*0130*/  ISETP.EQ.U32.AND P0, PT, R10, R3, PT ;  /* 0x000000030a00720c */ /* 0x001fe40003f02070 */
[----:B------:R-:W0:Y:S11]  /*0140*/  LDC.64 R2, c[0x0][0x380] ;  /* 0x0000e000ff027b82 */ /* 0x000e360000000a00 */
[----:B---3--:R1:W3:Y:S04]  /*0150*/  @P0 ATOMG.E.ADD.STRONG.GPU PT, R15, desc[UR6][R4.64], R15 ;  /* 0x8000000f040f09a8 */ /* 0x0082e800081ef106 */
[----:B0-----:R-:W4:Y:S01]  /*0160*/  LDG.E R0, desc[UR6][R2.64+0xc] ;  /* 0x00000c0602007981 */ /* 0x001f22000c1e1900 */
[----:B--2---:R-:W-:Y:S01]  /*0170*/  IMAD.WIDE R8, R11, 0x4, R8 ;  /* 0x000000040b087825 */ /* 0x004fe200078e0208 */
[----:B------:R-:W-:Y:S01]  /*0180*/  BSSY.RECONVERGENT B0, `(.L_x_8) ;  /* 0x0000013000007945 */ /* 0x000fe20003800200 */
[----:B------:R-:W0:Y:S02]  /*0190*/  S2R R6, SR_LTMASK ;  /* 0x0000000000067919 */ /* 0x000e240000003900 */
[----:B-1----:R-:W-:Y:S01]  /*01a0*/  IMAD.MOV.U32 R5, RZ, RZ, -0x1 ;  /* 0xffffffffff057424 */ /* 0x002fe200078e00ff */
[----:B0-----:R-:W-:-:S02]  /*01b0*/  LOP3.LUT R12, R6, UR8, RZ, 0xc0, !PT ;  /* 0x00000008060c7c12 */ /* 0x001fc4000f8ec0ff */
[----:B------:R-:W0:Y:S04]  /*01c0*/  LDC.64 R6, c[0x0][0x398] ;  /* 0x0000e600ff067b82 */ /* 0x000e280000000a00 */
[----:B------:R-:W1:Y:S01]  /*01d0*/  POPC R12, R12 ;  /* 0x0000000c000c7309 */ /* 0x000e620000000000 */
[----:B0-----:R-:W-:-:S04]  /*01e0*/  IMAD.WIDE R6, R11, 0x4, R6 ;  /* 0x000000040b067825 */ /* 0x001fc800078e0206 */
[----:B------:R-:W-:Y:S01]  /*01f0*/  HFMA2 R11, -RZ, RZ, 0, 0 ;  /* 0x00000000ff0b7431 */ /* 0x000fe200000001ff */
[----:B---3--:R-:W1:Y:S02]  /*0200*/  SHFL.IDX PT, R13, R15, R10, 0x1f ;  /* 0x00001f0a0f0d7589 */ /* 0x008e6400000e0000 */
[----:B-1----:R-:W-:-:S04]  /*0210*/  IADD3 R13, PT, PT, R13, R12, RZ ;  /* 0x0000000c0d0d7210 */ /* 0x002fc80007ffe0ff */
[----:B----4-:R-:W-:-:S13]  /*0220*/  ISETP.GE.AND P0, PT, R13, R0, PT ;  /* 0x000000000d00720c */ /* 0x010fda0003f06270 */
[----:B------:R-:W-:Y:S05]  /*0230*/  @P0 BRA `(.L_x_9) ;  /* 0x00000000001c0947 */ /* 0x000fea0003800000 */
[----:B------:R-:W2:Y:S02]  /*0240*/  LDG.E R0, desc[UR6][R2.64+0x10] ;  /* 0x0000100602007981 */ /* 0x000ea4000c1e1900 */
[----:B--2---:R-:W-:-:S13]  /*0250*/  ISETP.GE.AND P0, PT, R13, R0, PT ;  /* 0x000000000d00720c */ /* 0x004fda0003f06270 */
[----:B------:R-:W-:Y:S05]  /*0260*/  @P0 BRA `(.L_x_9) ;  /* 0x0000000000100947 */ /* 0x000fea0003800000 */
[----:B------:R-:W2:Y:S02]  /*0270*/  LDG.E.64 R2, desc[UR6][R2.64] ;  /* 0x0000000602027981 */ /* 0x000ea4000c1e1b00 */
[----:B--2---:R-:W-:-:S06]  /*0280*/  IMAD.WIDE R4, R13, 0x4, R2 ;  /* 0x000000040d047825 */ /* 0x004fcc00078e0202 */
[----:B------:R0:W5:Y:S01]  /*0290*/  LD.E R5, desc[UR6][R4.64] ;  /* 0x0000000604057980 */ /* 0x000162000c101900 */
[----:B------:R-:W-:-:S07]  /*02a0*/  MOV R11, 0x1 ;  /* 0x00000001000b7802 */ /* 0x000fce0000000f00 */
.L_x_9:
[----:B------:R-:W-:Y:S05]  /*02b0*/  BSYNC.RECONVERGENT B0 ;  /* 0x0000000000007941 */ /* 0x000fea0003800200 */
.L_x_8:
[----:B------:R-:W-:Y:S04]  /*02c0*/  STG.E desc[UR6][R6.64], R11 ;  /* 0x0000000b06007986 */ /* 0x000fe8000c101906 */
[----:B-----5:R-:W-:Y:S01]  /*02d0*/  STG.E desc[UR6][R8.64], R5 ;  /* 0x0000000508007986 */ /* 0x020fe2000c101906 */
[----:B------:R-:W-:Y:S05]  /*02e0*/  EXIT ;  /* 0x000000000000794d */ /* 0x000fea0003800000 */
.L_x_10:
        /* <DEDUP_REMOVED lines=9> */
.L_x_36:


//--------------------- .text._Z19mpmc_enqueue_kernelP9MpmcQueueiPi --------------------------
	.section	.text._Z19mpmc_enqueue_kernelP9MpmcQueueiPi,"ax",@progbits
	.align	128
        .global         _Z19mpmc_enqueue_kernelP9MpmcQueueiPi
        .type           _Z19mpmc_enqueue_kernelP9MpmcQueueiPi,@function
        .size           _Z19mpmc_enqueue_kernelP9MpmcQueueiPi,(.L_x_37 - _Z19mpmc_enqueue_kernelP9MpmcQueueiPi)
        .other          _Z19mpmc_enqueue_kernelP9MpmcQueueiPi,@"STO_CUDA_ENTRY STV_DEFAULT"
_Z19mpmc_enqueue_kernelP9MpmcQueueiPi:
.text._Z19mpmc_enqueue_kernelP9MpmcQueueiPi:
        /* <DEDUP_REMOVED lines=34> */
.L_x_12:
[----:B------:R-:W-:Y:S02]  /*0220*/  VOTEU.ANY UR4, UPT, PT ;  /* 0x0000000000047886 */ /* 0x000fe400038e0100 */
[----:B------:R-:W-:Y:S02]  /*0230*/  UFLO.U32 UR5, UR4 ;  /* 0x00000004000572bd */ /* 0x000fe400080e0000 */
[----:B------:R-:W-:-:S04]  /*0240*/  UPOPC UR4, UR4 ;  /* 0x00000004000472bf */ /* 0x000fc80008000000 */
[----:B------:R-:W-:Y:S02]  /*0250*/  ISETP.EQ.U32.AND P0, PT, R13, UR5, PT ;  /* 0x000000050d007c0c */ /* 0x000fe4000bf02070 */
[----:B------:R-:W-:-:S11]  /*0260*/  IMAD R5, RZ, RZ, -UR4 ;  /* 0x80000004ff057e24 */ /* 0x000fd6000f8e02ff */
[----:B------:R1:W-:Y:S02]  /*0270*/  @P0 REDG.E.ADD.STRONG.GPU desc[UR6][R2.64], R5 ;  /* 0x000000050200098e */ /* 0x0003e4000c12e106 */
.L_x_13:
[----:B------:R-:W-:Y:S05]  /*0280*/  BSYNC.RECONVERGENT B0 ;  /* 0x0000000000007941 */ /* 0x000fea0003800200 */
.L_x_11:
[----:B01----:R-:W0:Y:S01]  /*0290*/  LDC.64 R2, c[0x0][0x390] ;  /* 0x0000e400ff027b82 */ /* 0x003e220000000a00 */
[----:B------:R-:W-:-:S04]  /*02a0*/  ISETP.GE.AND P0, PT, R9, R0, PT ;  /* 0x000000000900720c */ /* 0x000fc80003f06270 */
[----:B------:R-:W-:Y:S01]  /*02b0*/  SEL R5, RZ, 0x1, P0 ;  /* 0x00000001ff057807 */ /* 0x000fe20000000000 */
[----:B0-----:R-:W-:-:S05]  /*02c0*/  IMAD.WIDE R2, R7, 0x4, R2 ;  /* 0x0000000407027825 */ /* 0x001fca00078e0202 */
[----:B------:R-:W-:Y:S01]  /*02d0*/  STG.E desc[UR6][R2.64], R5 ;  /* 0x0000000502007986 */ /* 0x000fe2000c101906 */
[----:B------:R-:W-:Y:S05]  /*02e0*/  EXIT ;  /* 0x000000000000794d */ /* 0x000fea0003800000 */
.L_x_14:
        /* <DEDUP_REMOVED lines=9> */
.L_x_37:


//--------------------- .text._Z16mpmc_init_kernelP9MpmcQueuePii --------------------------
	.section	.text._Z16mpmc_init_kernelP9MpmcQueuePii,"ax",@progbits
	.align	128
        .global         _Z16mpmc_init_kernelP9MpmcQueuePii
        .type           _Z16mpmc_init_kernelP9MpmcQueuePii,@function
        .size           _Z16mpmc_init_kernelP9MpmcQueuePii,(.L_x_38 - _Z16mpmc_init_kernelP9MpmcQueuePii)
        .other          _Z16mpmc_init_kernelP9MpmcQueuePii,@"STO_CUDA_ENTRY STV_DEFAULT"
_Z16mpmc_init_kernelP9MpmcQueuePii:
.text._Z16mpmc_init_kernelP9MpmcQueuePii:
        /* <DEDUP_REMOVED lines=13> */
.L_x_15:
        /* <DEDUP_REMOVED lines=11> */
.L_x_38:


//--------------------- .text._Z20queue_dequeue_kernelP5QueueiPiS1_ --------------------------
	.section	.text._Z20queue_dequeue_kernelP5QueueiPiS1_,"ax",@progbits
	.align	128
        .global         _Z20queue_dequeue_kernelP5QueueiPiS1_
        .type           _Z20queue_dequeue_kernelP5QueueiPiS1_,@function
        .size           _Z20queue_dequeue_kernelP5QueueiPiS1_,(.L_x_39 - _Z20queue_dequeue_kernelP5QueueiPiS1_)
        .other          _Z20queue_dequeue_kernelP5QueueiPiS1_,@"STO_CUDA_ENTRY STV_DEFAULT"
_Z20queue_dequeue_kernelP5QueueiPiS1_:
.text._Z20queue_dequeue_kernelP5QueueiPiS1_:
        /* <DEDUP_REMOVED lines=43> */
.L_x_17:
[----:B------:R-:W-:Y:S05]  /*02b0*/  BSYNC.RECONVERGENT B0 ;  /* 0x0000000000007941 */ /* 0x000fea0003800200 */
.L_x_16:
[----:B------:R-:W-:Y:S04]  /*02c0*/  STG.E desc[UR6][R6.64], R11 ;  /* 0x0000000b06007986 */ /* 0x000fe8000c101906 */
[----:B-----5:R-:W-:Y:S01]  /*02d0*/  STG.E desc[UR6][R8.64], R5 ;  /* 0x0000000508007986 */ /* 0x020fe2000c101906 */
[----:B------:R-:W-:Y:S05]  /*02e0*/  EXIT ;  /* 0x000000000000794d */ /* 0x000fea0003800000 */
.L_x_18:
        /* <DEDUP_REMOVED lines=9> */
.L_x_39:


//--------------------- .text._Z20queue_enqueue_kernelP5QueueiPi --------------------------
	.section	.text._Z20queue_enqueue_kernelP5QueueiPi,"ax",@progbits
	.align	128
        .global         _Z20queue_enqueue_kernelP5QueueiPi
        .type           _Z20queue_enqueue_kernelP5QueueiPi,@function
        .size           _Z20queue_enqueue_kernelP5QueueiPi,(.L_x_40 - _Z20queue_enqueue_kernelP5QueueiPi)
        .other          _Z20queue_enqueue_kernelP5QueueiPi,@"STO_CUDA_ENTRY STV_DEFAULT"
_Z20queue_enqueue_kernelP5QueueiPi:
.text._Z20queue_enqueue_kernelP5QueueiPi:
        /* <DEDUP_REMOVED lines=34> */
.L_x_20:
[----:B------:R-:W-:Y:S02]  /*0220*/  VOTEU.ANY UR4, UPT, PT ;  /* 0x0000000000047886 */ /* 0x000fe400038e0100 */
[----:B------:R-:W-:Y:S02]  /*0230*/  UFLO.U32 UR5, UR4 ;  /* 0x00000004000572bd */ /* 0x000fe400080e0000 */
[----:B------:R-:W-:-:S04]  /*0240*/  UPOPC UR4, UR4 ;  /* 0x00000004000472bf */ /* 0x000fc80008000000 */
[----:B------:R-:W-:Y:S02]  /*0250*/  ISETP.EQ.U32.AND P0, PT, R13, UR5, PT ;  /* 0x000000050d007c0c */ /* 0x000fe4000bf02070 */
[----:B------:R-:W-:-:S11]  /*0260*/  IMAD R5, RZ, RZ, -UR4 ;  /* 0x80000004ff057e24 */ /* 0x000fd6000f8e02ff */
[----:B------:R1:W-:Y:S02]  /*0270*/  @P0 REDG.E.ADD.STRONG.GPU desc[UR6][R2.64], R5 ;  /* 0x000000050200098e */ /* 0x0003e4000c12e106 */
.L_x_21:
[----:B------:R-:W-:Y:S05]  /*0280*/  BSYNC.RECONVERGENT B0 ;  /* 0x0000000000007941 */ /* 0x000fea0003800200 */
.L_x_19:
[----:B01----:R-:W0:Y:S01]  /*0290*/  LDC.64 R2, c[0x0][0x390] ;  /* 0x0000e400ff027b82 */ /* 0x003e220000000a00 */
[----:B------:R-:W-:-:S04]  /*02a0*/  ISETP.GE.AND P0, PT, R9, R0, PT ;  /* 0x000000000900720c */ /* 0x000fc80003f06270 */
[----:B------:R-:W-:Y:S01]  /*02b0*/  SEL R5, RZ, 0x1, P0 ;  /* 0x00000001ff057807 */ /* 0x000fe20000000000 */
[----:B0-----:R-:W-:-:S05]  /*02c0*/  IMAD.WIDE R2, R7, 0x4, R2 ;  /* 0x0000000407027825 */ /* 0x001fca00078e0202 */
[----:B------:R-:W-:Y:S01]  /*02d0*/  STG.E desc[UR6][R2.64], R5 ;  /* 0x0000000502007986 */ /* 0x000fe2000c101906 */
[----:B------:R-:W-:Y:S05]  /*02e0*/  EXIT ;  /* 0x000000000000794d */ /* 0x000fea0003800000 */
.L_x_22:
        /* <DEDUP_REMOVED lines=9> */
.L_x_40:


//--------------------- .text._Z17queue_init_kernelP5QueuePii --------------------------
	.section	.text._Z17queue_init_kernelP5QueuePii,"ax",@progbits
	.align	128
        .global         _Z17queue_init_kernelP5QueuePii
        .type           _Z17queue_init_kernelP5QueuePii,@function
        .size           _Z17queue_init_kernelP5QueuePii,(.L_x_41 - _Z17queue_init_kernelP5QueuePii)
        .other          _Z17queue_init_kernelP5QueuePii,@"STO_CUDA_ENTRY STV_DEFAULT"
_Z17queue_init_kernelP5QueuePii:
.text._Z17queue_init_kernelP5QueuePii:
        /* <DEDUP_REMOVED lines=13> */
.L_x_23:
        /* <DEDUP_REMOVED lines=11> */
.L_x_41:


//--------------------- .text._Z16stack_pop_kernelP5StackiPiS1_ --------------------------
	.section	.text._Z16stack_pop_kernelP5StackiPiS1_,"ax",@progbits
	.align	128
        .global         _Z16stack_pop_kernelP5StackiPiS1_
        .type           _Z16stack_pop_kernelP5StackiPiS1_,@function
        .size           _Z16stack_pop_kernelP5StackiPiS1_,(.L_x_42 - _Z16stack_pop_kernelP5StackiPiS1_)
        .other          _Z16stack_pop_kernelP5StackiPiS1_,@"STO_CUDA_ENTRY STV_DEFAULT"
_Z16stack_pop_kernelP5StackiPiS1_:
.text._Z16stack_pop_kernelP5StackiPiS1_:
        /* <DEDUP_REMOVED lines=12> */
[----:B------:R-:W0:Y:S01]  /*00c0*/  FLO.U32 R0, UR8 ;  /* 0x0000000800007d00 */ /* 0x000e2200080e0000 */
[----:B------:R-:W-:-:S06]  /*00d0*/  UPOPC UR9, UR8 ;  /* 0x00000008000972bf */ /* 0x000fcc0008000000 */
[----:B------:R-:W-:Y:S01]  /*00e0*/  IADD3 R11, PT, PT, RZ, -UR9, RZ ;  /* 0x80000009ff0b7c10 */ /* 0x000fe2000fffe0ff */
[----:B-1----:R-:W-:-:S04]  /*00f0*/  UIADD3 UR4, UP0, UPT, UR4, 0x8, URZ ;  /* 0x0000000804047890 */ /* 0x002fc8000ff1e0ff */
[----:B------:R-:W-:Y:S02]  /*0100*/  UIADD3.X UR5, UPT, UPT, URZ, UR5, URZ, UP0, !UPT ;  /* 0x00000005ff057290 */ /* 0x000fe400087fe4ff */
[----:B------:R-:W-:-:S04]  /*0110*/  IMAD.U32 R2, RZ, RZ, UR4 ;  /* 0x00000004ff027e24 */ /* 0x000fc8000f8e00ff */
[----:B------:R-:W-:Y:S01]  /*0120*/  IMAD.U32 R3, RZ, RZ, UR5 ;  /* 0x00000005ff037e24 */ /* 0x000fe2000f8e00ff */
[----:B0-----:R-:W-:-:S13]  /*0130*/  ISETP.EQ.U32.AND P0, PT, R0, R5, PT ;  /* 0x000000050000720c */ /* 0x001fda0003f02070 */
[----:B--2---:R-:W2:Y:S01]  /*0140*/  @P0 ATOMG.E.ADD.STRONG.GPU PT, R11, desc[UR6][R2.64], R11 ;  /* 0x8000000b020b09a8 */ /* 0x004ea200081ef106 */
[----:B------:R-:W-:Y:S01]  /*0150*/  BSSY.RECONVERGENT B0, `(.L_x_24) ;  /* 0x0000013000007945 */ /* 0x000fe20003800200 */
[----:B------:R-:W0:Y:S02]  /*0160*/  S2R R4, SR_LTMASK ;  /* 0x0000000000047919 */ /* 0x000e240000003900 */
[----:B0-----:R-:W-:-:S06]  /*0170*/  LOP3.LUT R4, R4, UR8, RZ, 0xc0, !PT ;  /* 0x0000000804047c12 */ /* 0x001fcc000f8ec0ff */
[----:B------:R-:W0:Y:S01]  /*0180*/  POPC R4, R4 ;  /* 0x0000000400047309 */ /* 0x000e220000000000 */
[----:B--2---:R-:W0:Y:S02]  /*0190*/  SHFL.IDX PT, R9, R11, R0, 0x1f ;  /* 0x00001f000b097589 */ /* 0x004e2400000e0000 */
[----:B0-----:R-:W-:-:S05]  /*01a0*/  IMAD.IADD R9, R9, 0x1, -R4 ;  /* 0x0000000109097824 */ /* 0x001fca00078e0a04 */
[----:B------:R-:W-:-:S13]  /*01b0*/  ISETP.GE.AND P0, PT, R9, RZ, PT ;  /* 0x000000ff0900720c */ /* 0x000fda0003f06270 */
[----:B------:R-:W-:Y:S05]  /*01c0*/  @!P0 BRA `(.L_x_25) ;  /* 0x0000000000148947 */ /* 0x000fea0003800000 */
[----:B------:R-:W0:Y:S02]  /*01d0*/  LDC.64 R2, c[0x0][0x380] ;  /* 0x0000e000ff027b82 */ /* 0x000e240000000a00 */
[----:B0-----:R-:W2:Y:S02]  /*01e0*/  LDG.E.64 R2, desc[UR6][R2.64] ;  /* 0x0000000602027981 */ /* 0x001ea4000c1e1b00 */
[----:B--2---:R-:W-:-:S05]  /*01f0*/  IMAD.WIDE.U32 R4, R9, 0x4, R2 ;  /* 0x0000000409047825 */ /* 0x004fca00078e0002 */
[----:B------:R0:W5:Y:S01]  /*0200*/  LD.E R11, desc[UR6][R4.64] ;  /* 0x00000006040b7980 */ /* 0x000162000c101900 */
[----:B------:R-:W-:Y:S05]  /*0210*/  BRA `(.L_x_26) ;  /* 0x0000000000187947 */ /* 0x000fea0003800000 */
.L_x_25:
[----:B------:R-:W-:Y:S02]  /*0220*/  VOTEU.ANY UR4, UPT, PT ;  /* 0x0000000000047886 */ /* 0x000fe400038e0100 */
[----:B------:R-:W-:Y:S02]  /*0230*/  UFLO.U32 UR5, UR4 ;  /* 0x00000004000572bd */ /* 0x000fe400080e0000 */
[----:B------:R-:W0:Y:S04]  /*0240*/  POPC R13, UR4 ;  /* 0x00000004000d7d09 */ /* 0x000e280008000000 */
[----:B------:R-:W-:-:S13]  /*0250*/  ISETP.EQ.U32.AND P0, PT, R5, UR5, PT ;  /* 0x0000000505007c0c */ /* 0x000fda000bf02070 */
[----:B0-----:R1:W-:Y:S01]  /*0260*/  @P0 REDG.E.ADD.STRONG.GPU desc[UR6][R2.64], R13 ;  /* 0x0000000d0200098e */ /* 0x0013e2000c12e106 */
[----:B------:R-:W-:-:S07]  /*0270*/  MOV R11, 0xffffffff ;  /* 0xffffffff000b7802 */ /* 0x000fce0000000f00 */
.L_x_26:
[----:B------:R-:W-:Y:S05]  /*0280*/  BSYNC.RECONVERGENT B0 ;  /* 0x0000000000007941 */ /* 0x000fea0003800200 */
.L_x_24:
[----:B-1----:R-:W1:Y:S01]  /*0290*/  LDC.64 R2, c[0x0][0x398] ;  /* 0x0000e600ff027b82 */ /* 0x002e620000000a00 */
[----:B------:R-:W-:-:S04]  /*02a0*/  LOP3.LUT R9, RZ, R9, RZ, 0x33, !PT ;  /* 0x00000009ff097212 */ /* 0x000fc800078e33ff */
[----:B------:R-:W-:-:S03]  /*02b0*/  SHF.R.U32.HI R9, RZ, 0x1f, R9 ;  /* 0x0000001fff097819 */ /* 0x000fc60000011609 */
[----:B0-----:R-:W0:Y:S01]  /*02c0*/  LDC.64 R4, c[0x0][0x390] ;  /* 0x0000e400ff047b82 */ /* 0x001e220000000a00 */
[----:B-1----:R-:W-:-:S05]  /*02d0*/  IMAD.WIDE R2, R7, 0x4, R2 ;  /* 0x0000000407027825 */ /* 0x002fca00078e0202 */
[----:B------:R-:W-:Y:S01]  /*02e0*/  STG.E desc[UR6][R2.64], R9 ;  /* 0x0000000902007986 */ /* 0x000fe2000c101906 */
[----:B0-----:R-:W-:-:S05]  /*02f0*/  IMAD.WIDE R4, R7, 0x4, R4 ;  /* 0x0000000407047825 */ /* 0x001fca00078e0204 */
[----:B-----5:R-:W-:Y:S01]  /*0300*/  STG.E desc[UR6][R4.64], R11 ;  /* 0x0000000b04007986 */ /* 0x020fe2000c101906 */
[----:B------:R-:W-:Y:S05]  /*0310*/  EXIT ;  /* 0x000000000000794d */ /* 0x000fea0003800000 */
.L_x_27:
        /* <DEDUP_REMOVED lines=14> */
.L_x_42:


//--------------------- .text._Z17stack_push_kernelP5StackiPi --------------------------
	.section	.text._Z17stack_push_kernelP5StackiPi,"ax",@progbits
	.align	128
        .global         _Z17stack_push_kernelP5StackiPi
        .type           _Z17stack_push_kernelP5StackiPi,@function
        .size           _Z17stack_push_kernelP5StackiPi,(.L_x_43 - _Z17stack_push_kernelP5StackiPi)
        .other          _Z17stack_push_kernelP5StackiPi,@"STO_CUDA_ENTRY STV_DEFAULT"
_Z17stack_push_kernelP5StackiPi:
.text._Z17stack_push_kernelP5StackiPi:
        /* <DEDUP_REMOVED lines=27> */
[----:B0-----:R-:W-:-:S05]  /*01b0*/  IADD3 R9, PT, PT, R9, R8, RZ ;  /* 0x0000000809097210 */ /* 0x001fca0007ffe0ff */
[----:B------:R-:W-:-:S05]  /*01c0*/  VIADD R0, R9, 0x1 ;  /* 0x0000000109007836 */ /* 0x000fca0000000000 */
[----:B---3--:R-:W-:-:S13]  /*01d0*/  ISETP.GE.AND P0, PT, R0, R11, PT ;  /* 0x0000000b0000720c */ /* 0x008fda0003f06270 */
[----:B------:R-:W-:Y:S05]  /*01e0*/  @P0 BRA `(.L_x_29) ;  /* 0x0000000000100947 */ /* 0x000fea0003800000 */
[----:B------:R-:W2:Y:S02]  /*01f0*/  LDG.E.64 R2, desc[UR6][R4.64] ;  /* 0x0000000604027981 */ /* 0x000ea4000c1e1b00 */
[----:B--2---:R-:W-:-:S05]  /*0200*/  IMAD.WIDE R2, R9, 0x4, R2 ;  /* 0x0000000409027825 */ /* 0x004fca00078e0202 */
[----:B------:R0:W-:Y:S01]  /*0210*/  ST.E desc[UR6][R2.64+0x4], R7 ;  /* 0x0000040702007985 */ /* 0x0001e2000c101906 */
[----:B------:R-:W-:Y:S05]  /*0220*/  BRA `(.L_x_30) ;  /* 0x0000000000187947 */ /* 0x000fea0003800000 */
.L_x_29:
[----:B------:R-:W-:Y:S02]  /*0230*/  VOTEU.ANY UR4, UPT, PT ;  /* 0x0000000000047886 */ /* 0x000fe400038e0100 */
[----:B------:R-:W-:Y:S02]  /*0240*/  UFLO.U32 UR5, UR4 ;  /* 0x00000004000572bd */ /* 0x000fe400080e0000 */
[----:B------:R-:W-:-:S04]  /*0250*/  UPOPC UR4, UR4 ;  /* 0x00000004000472bf */ /* 0x000fc80008000000 */
[----:B------:R-:W-:Y:S02]  /*0260*/  ISETP.EQ.U32.AND P0, PT, R15, UR5, PT ;  /* 0x000000050f007c0c */ /* 0x000fe4000bf02070 */
[----:B------:R-:W-:-:S11]  /*0270*/  IADD3 R5, PT, PT, RZ, -UR4, RZ ;  /* 0x80000004ff057c10 */ /* 0x000fd6000fffe0ff */
[----:B------:R1:W-:Y:S02]  /*0280*/  @P0 REDG.E.ADD.STRONG.GPU desc[UR6][R2.64], R5 ;  /* 0x000000050200098e */ /* 0x0003e4000c12e106 */
.L_x_30:
[----:B------:R-:W-:Y:S05]  /*0290*/  BSYNC.RECONVERGENT B0 ;  /* 0x0000000000007941 */ /* 0x000fea0003800200 */
.L_x_28:
[----:B01----:R-:W0:Y:S01]  /*02a0*/  LDC.64 R2, c[0x0][0x390] ;  /* 0x0000e400ff027b82 */ /* 0x003e220000000a00 */
[----:B------:R-:W-:-:S04]  /*02b0*/  ISETP.GE.AND P0, PT, R0, R11, PT ;  /* 0x0000000b0000720c */ /* 0x000fc80003f06270 */
[----:B------:R-:W-:Y:S01]  /*02c0*/  SEL R5, RZ, 0x1, P0 ;  /* 0x00000001ff057807 */ /* 0x000fe20000000000 */
[----:B0-----:R-:W-:-:S05]  /*02d0*/  IMAD.WIDE R2, R7, 0x4, R2 ;  /* 0x0000000407027825 */ /* 0x001fca00078e0202 */
[----:B------:R-:W-:Y:S01]  /*02e0*/  STG.E desc[UR6][R2.64], R5 ;  /* 0x0000000502007986 */ /* 0x000fe2000c101906 */
[----:B------:R-:W-:Y:S05]  /*02f0*/  EXIT ;  /* 0x000000000000794d */ /* 0x000fea0003800000 */
.L_x_31:
        /* <DEDUP_REMOVED lines=16> */
.L_x_43:


//--------------------- .text._Z17stack_init_kernelP5StackPii --------------------------
	.section	.text._Z17stack_init_kernelP5StackPii,"ax",@progbits
	.align	128
        .global         _Z17stack_init_kernelP5StackPii
        .type           _Z17stack_init_kernelP5StackPii,@function
        .size           _Z17stack_init_kernelP5StackPii,(.L_x_44 - _Z17stack_init_kernelP5StackPii)
        .other          _Z17stack_init_kernelP5StackPii,@"STO_CUDA_ENTRY STV_DEFAULT"
_Z17stack_init_kernelP5StackPii:
.text._Z17stack_init_kernelP5StackPii:
[----:B------:R-:W-:Y:S01]  /*0000*/  LDC R1, c[0x0][0x37c] ;  /* 0x0000df00ff017b82 */ /* 0x000fe20000000800 */
[----:B------:R-:W0:Y:S07]  /*0010*/  S2R R0, SR_TID.X ;  /* 0x0000000000007919 */ /* 0x000e2e0000002100 */
[----:B------:R-:W0:Y:S02]  /*0020*/  S2UR UR4, SR_CTAID.X ;  /* 0x00000000000479c3 */ /* 0x000e240000002500 */
[----:B0-----:R-:W-:-:S13]  /*0030*/  LOP3.LUT P0, RZ, R0, UR4, RZ, 0xfc, !PT ;  /* 0x0000000400ff7c12 */ /* 0x001fda000f80fcff */
[----:B------:R-:W-:Y:S05]  /*0040*/  @P0 EXIT ;  /* 0x000000000000094d */ /* 0x000fea0003800000 */
[----:B------:R-:W0:Y:S01]  /*0050*/  LDC.64 R2, c[0x0][0x380] ;  /* 0x0000e000ff027b82 */ /* 0x000e220000000a00 */
[----:B------:R-:W0:Y:S01]  /*0060*/  LDCU.64 UR4, c[0x0][0x358] ;  /* 0x00006b00ff0477ac */ /* 0x000e220008000a00 */
[----:B------:R-:W-:-:S06]  /*0070*/  MOV R6, 0xffffffff ;  /* 0xffffffff00067802 */ /* 0x000fcc0000000f00 */
[----:B------:R-:W0:Y:S08]  /*0080*/  LDC.64 R4, c[0x0][0x388] ;  /* 0x0000e200ff047b82 */ /* 0x000e300000000a00 */
[----:B------:R-:W1:Y:S01]  /*0090*/  LDC R7, c[0x0][0x390] ;  /* 0x0000e400ff077b82 */ /* 0x000e620000000800 */
[----:B0-----:R-:W-:Y:S04]  /*00a0*/  STG.E.64 desc[UR4][R2.64], R4 ;  /* 0x0000000402007986 */ /* 0x001fe8000c101b04 */
[----:B-1----:R-:W-:Y:S01]  /*00b0*/  STG.E.64 desc[UR4][R2.64+0x8], R6 ;  /* 0x0000080602007986 */ /* 0x002fe2000c101b04 */
[----:B------:R-:W-:Y:S05]  /*00c0*/  EXIT ;  /* 0x000000000000794d */ /* 0x000fea0003800000 */
.L_x_32:
        /* <DEDUP_REMOVED lines=11> */
.L_x_44:


//--------------------- .nv.shared._Z22sharedq_dequeue_kernelP11SharedQueueiPiS1_ --------------------------
	.section	.nv.shared._Z22sharedq_dequeue_kernelP11SharedQueueiPiS1_,"aw",@nobits
	.sectionflags	@""
	.align	16
	.zero		1024


//--------------------- .nv.shared.reserved.0     --------------------------
	.section	.nv.shared.reserved.0,"aw",@nobits
	.weak		__nv_reservedSMEM_offset_0_alias
	.size		__nv_reservedSMEM_offset_0_alias, 0, 64
	.other		__nv_reservedSMEM_offset_0_alias,@"STO_CUDA_RESERVED_SHARED STV_DEFAULT"
__nv_reservedSMEM_offset_0_alias:
	.zero		0
	.zero		64


//--------------------- .nv.shared._Z22sharedq_enqueue_kernelP11SharedQueueiPi --------------------------
	.section	.nv.shared._Z22sharedq_enqueue_kernelP11SharedQueueiPi,"aw",@nobits
	.sectionflags	@""
	.align	16
	.zero		1024


//--------------------- .nv.shared._Z19sharedq_init_kernelP11SharedQueuePii --------------------------
	.section	.nv.shared._Z19sharedq_init_kernelP11SharedQueuePii,"aw",@nobits
	.sectionflags	@""
	.align	16
	.zero		1024


//--------------------- .nv.shared._Z19mpmc_dequeue_kernelP9MpmcQueueiPiS1_ --------------------------
	.section	.nv.shared._Z19mpmc_dequeue_kernelP9MpmcQueueiPiS1_,"aw",@nobits
	.sectionflags	@""
	.align	16
	.zero		1024


//--------------------- .nv.shared._Z19mpmc_enqueue_kernelP9MpmcQueueiPi --------------------------
	.section	.nv.shared._Z19mpmc_enqueue_kernelP9MpmcQueueiPi,"aw",@nobits
	.sectionflags	@""
	.align	16
	.zero		1024


//--------------------- .nv.shared._Z16mpmc_init_kernelP9MpmcQueuePii --------------------------
	.section	.nv.shared._Z16mpmc_init_kernelP9MpmcQueuePii,"aw",@nobits
	.sectionflags	@""
	.align	16
	.zero		1024


//--------------------- .nv.shared._Z20queue_dequeue_kernelP5QueueiPiS1_ --------------------------
	.section	.nv.shared._Z20queue_dequeue_kernelP5QueueiPiS1_,"aw",@nobits
	.sectionflags	@""
	.align	16
	.zero		1024


//--------------------- .nv.shared._Z20queue_enqueue_kernelP5QueueiPi --------------------------
	.section	.nv.shared._Z20queue_enqueue_kernelP5QueueiPi,"aw",@nobits
	.sectionflags	@""
	.align	16
	.zero		1024


//--------------------- .nv.shared._Z17queue_init_kernelP5QueuePii --------------------------
	.section	.nv.shared._Z17queue_init_kernelP5QueuePii,"aw",@nobits
	.sectionflags	@""
	.align	16
	.zero		1024


//--------------------- .nv.shared._Z16stack_pop_kernelP5StackiPiS1_ --------------------------
	.section	.nv.shared._Z16stack_pop_kernelP5StackiPiS1_,"aw",@nobits
	.sectionflags	@""
	.align	16
	.zero		1024


//--------------------- .nv.shared._Z17stack_push_kernelP5StackiPi --------------------------
	.section	.nv.shared._Z17stack_push_kernelP5StackiPi,"aw",@nobits
	.sectionflags	@""
	.align	16
	.zero		1024


//--------------------- .nv.shared._Z17stack_init_kernelP5StackPii --------------------------
	.section	.nv.shared._Z17stack_init_kernelP5StackPii,"aw",@nobits
	.sectionflags	@""
	.align	16
	.zero		1024


//--------------------- .nv.constant0._Z22sharedq_dequeue_kernelP11SharedQueueiPiS1_ --------------------------
	.section	.nv.constant0._Z22sharedq_dequeue_kernelP11SharedQueueiPiS1_,"a",@progbits
	.sectionflags	@""
	.align	4
.nv.constant0._Z22sharedq_dequeue_kernelP11SharedQueueiPiS1_:
	.zero		928


//--------------------- .nv.constant0._Z22sharedq_enqueue_kernelP11SharedQueueiPi --------------------------
	.section	.nv.constant0._Z22sharedq_enqueue_kernelP11SharedQueueiPi,"a",@progbits
	.sectionflags	@""
	.align	4
.nv.constant0._Z22sharedq_enqueue_kernelP11SharedQueueiPi:
	.zero		920


//--------------------- .nv.constant0._Z19sharedq_init_kernelP11SharedQueuePii --------------------------
	.section	.nv.constant0._Z19sharedq_init_kernelP11SharedQueuePii,"a",@progbits
	.sectionflags	@""
	.align	4
.nv.constant0._Z19sharedq_init_kernelP11SharedQueuePii:
	.zero		916


//--------------------- .nv.constant0._Z19mpmc_dequeue_kernelP9MpmcQueueiPiS1_ --------------------------
	.section	.nv.constant0._Z19mpmc_dequeue_kernelP9MpmcQueueiPiS1_,"a",@progbits
	.sectionflags	@""
	.align	4
.nv.constant0._Z19mpmc_dequeue_kernelP9MpmcQueueiPiS1_:
	.zero		928


//--------------------- .nv.constant0._Z19mpmc_enqueue_kernelP9MpmcQueueiPi --------------------------
	.section	.nv.constant0._Z19mpmc_enqueue_kernelP9MpmcQueueiPi,"a",@progbits
	.sectionflags	@""
	.align	4
.nv.constant0._Z19mpmc_enqueue_kernelP9MpmcQueueiPi:
	.zero		920


//--------------------- .nv.constant0._Z16mpmc_init_kernelP9MpmcQueuePii --------------------------
	.section	.nv.constant0._Z16mpmc_init_kernelP9MpmcQueuePii,"a",@progbits
	.sectionflags	@""
	.align	4
.nv.constant0._Z16mpmc_init_kernelP9MpmcQueuePii:
	.zero		916


//--------------------- .nv.constant0._Z20queue_dequeue_kernelP5QueueiPiS1_ --------------------------
	.section	.nv.constant0._Z20queue_dequeue_kernelP5QueueiPiS1_,"a",@progbits
	.sectionflags	@""
	.align	4
.nv.constant0._Z20queue_dequeue_kernelP5QueueiPiS1_:
	.zero		928


//--------------------- .nv.constant0._Z20queue_enqueue_kernelP5QueueiPi --------------------------
	.section	.nv.constant0._Z20queue_enqueue_kernelP5QueueiPi,"a",@progbits
	.sectionflags	@""
	.align	4
.nv.constant0._Z20queue_enqueue_kernelP5QueueiPi:
	.zero		920


//--------------------- .nv.constant0._Z17queue_init_kernelP5QueuePii --------------------------
	.section	.nv.constant0._Z17queue_init_kernelP5QueuePii,"a",@progbits
	.sectionflags	@""
	.align	4
.nv.constant0._Z17queue_init_kernelP5QueuePii:
	.zero		916


//--------------------- .nv.constant0._Z16stack_pop_kernelP5StackiPiS1_ --------------------------
	.section	.nv.constant0._Z16stack_pop_kernelP5StackiPiS1_,"a",@progbits
	.sectionflags	@""
	.align	4
.nv.constant0._Z16stack_pop_kernelP5StackiPiS1_:
	.zero		928


//--------------------- .nv.constant0._Z17stack_push_kernelP5StackiPi --------------------------
	.section	.nv.constant0._Z17stack_push_kernelP5StackiPi,"a",@progbits
	.sectionflags	@""
	.align	4
.nv.constant0._Z17stack_push_kernelP5StackiPi:
	.zero		920


//--------------------- .nv.constant0._Z17stack_init_kernelP5StackPii --------------------------
	.section	.nv.constant0._Z17stack_init_kernelP5StackPii,"a",@progbits
	.sectionflags	@""
	.align	4
.nv.constant0._Z17stack_init_kernelP5StackPii:
	.zero		916


//--------------------- SYMBOLS --------------------------

	.type		.nv.reservedSmem.offset0,@object
	.size		.nv.reservedSmem.offset0,0x4
	.type		.nv.reservedSmem.cap,@object
	.size		.nv.reservedSmem.cap,0x4
